def attn_fwd(
    Q,
    K,
    V,
    Out,
    Lse,
    sm_scale,
    stride_qz,
    stride_qh,
    stride_qm,
    stride_qk,
    stride_kz,
    stride_kh,
    stride_kn,
    stride_kk,
    stride_vz,
    stride_vh,
    stride_vn,
    stride_vk,
    stride_oz,
    stride_oh,
    stride_om,
    stride_ok,
    seqlen_q,
    seqlen_k,
    BLOCK_M: tl.constexpr,
    BLOCK_N: tl.constexpr,
    HEAD_DIM: tl.constexpr,
    CAUSAL: tl.constexpr,
):
    start_m = tl.program_id(0)
    off_hz = tl.program_id(1)
    q_off = off_hz * stride_qh
    k_off = off_hz * stride_kh
    v_off = off_hz * stride_vh
    offs_m = start_m * BLOCK_M + tl.arange(0, BLOCK_M)
    offs_d = tl.arange(0, HEAD_DIM)
    offs_n = tl.arange(0, BLOCK_N)
    q_ptrs = Q + q_off + offs_m[:, None] * stride_qm + offs_d[None, :] * stride_qk
    k_ptrs = K + k_off + offs_d[:, None] * stride_kk + offs_n[None, :] * stride_kn
    v_ptrs = V + v_off + offs_n[:, None] * stride_vn + offs_d[None, :] * stride_vk
    m_i = tl.full([BLOCK_M], float("-inf"), dtype=tl.float32)
    l_i = tl.zeros([BLOCK_M], dtype=tl.float32) + 1.0
    acc = tl.zeros([BLOCK_M, HEAD_DIM], dtype=tl.float32)
    q = tl.load(q_ptrs)
    acc, l_i, m_i = _attn_fwd_inner(
        acc,
        l_i,
        m_i,
        q,
        k_ptrs,
        v_ptrs,
        sm_scale,
        stride_kn,
        stride_vn,
        start_m,
        seqlen_k,
        BLOCK_M,
        BLOCK_N,
        HEAD_DIM,
        CAUSAL,
    )
    acc = acc / l_i[:, None]
    lse = m_i + tl.math.log2(l_i) / 1.4426950408889634
    o_ptrs = (
        Out
        + off_hz * stride_oh
        + offs_m[:, None] * stride_om
        + offs_d[None, :] * stride_ok
    )
    tl.store(o_ptrs, acc.to(Out.dtype.element_ty))
    tl.store(Lse + off_hz * seqlen_q + offs_m, lse)

# config = {"BLOCK_M": 128, "BLOCK_N": 16, "HEAD_DIM": 16, "arch": "sm_100", "causal": false, "dtype": "fp16", "num_stages": 3, "num_warps": 8}
# arch = sm_100


// ===== COMPILED SASS (sm_100a) =====

	.target	sm_100a

	.elftype	@"ET_EXEC"


//--------------------- .note.nv.tkinfo           --------------------------
	.section	.note.nv.tkinfo,"",@"SHT_NOTE"
	.sectionflags	@"SHF_NOTE_NV_TKINFO"
	.tkinfo
        /*0018*/ 	.word	0x00000081
        /*0030*/ 	.string	""
        /*0030*/ 	.string	"ptxas-blackwell"
        /*0030*/ 	.string	"Cuda compilation tools, release 12.9, V12.9.86"
        /*0030*/ 	.string	"Build cuda_12.9.r12.9/compiler.36037853_0"
        /*0030*/ 	.string	"-v  -suppress-debug-info  -lineinfo  -arch sm_100a "



//--------------------- .note.nv.cuver            --------------------------
	.section	.note.nv.cuver,"",@"SHT_NOTE"
	.sectionflags	@"SHF_NOTE_NV_CUVER"
        /*0018*/ 	.short	0x0001
        /*001a*/ 	.short	0x0064
        /*001c*/ 	.short	0x0001
        /*001e*/ 	.short	0x0000
        /*0020*/ 	.short	0x0001
        /*0022*/ 	.short	0x0000


//--------------------- .nv.info                  --------------------------
	.section	.nv.info,"",@"SHT_CUDA_INFO"
	.align	4


	//----- nvinfo : EIATTR_REGCOUNT
	.align		4
        /*0000*/ 	.byte	0x04, 0x2f
        /*0002*/ 	.short	(.L_5 - .L_4)
	.align		4
.L_4:
        /*0004*/ 	.word	index@(attn_fwd)
        /*0008*/ 	.word	0x00000020


	//----- nvinfo : EIATTR_FRAME_SIZE
	.align		4
.L_5:
        /*000c*/ 	.byte	0x04, 0x11
        /*000e*/ 	.short	(.L_7 - .L_6)
	.align		4
.L_6:
        /*0010*/ 	.word	index@($__internal_2_$__cuda_sm10x_tcgen05_guardrail_trap_unallocated_columns_being_dealloced)
        /*0014*/ 	.word	0x00000000


	//----- nvinfo : EIATTR_FRAME_SIZE
	.align		4
.L_7:
        /*0018*/ 	.byte	0x04, 0x11
        /*001a*/ 	.short	(.L_9 - .L_8)
	.align		4
.L_8:
        /*001c*/ 	.word	index@($__internal_1_$__cuda_sm10x_tcgen05_guardrail_trap_phase_invalid_during_alloc)
        /*0020*/ 	.word	0x00000000


	//----- nvinfo : EIATTR_FRAME_SIZE
	.align		4
.L_9:
        /*0024*/ 	.byte	0x04, 0x11
        /*0026*/ 	.short	(.L_11 - .L_10)
	.align		4
.L_10:
        /*0028*/ 	.word	index@($__internal_0_$__cuda_sm10x_tcgen05_guardrail_trap_col_being_dealloced_not_returned_by_alloc)
        /*002c*/ 	.word	0x00000000


	//----- nvinfo : EIATTR_FRAME_SIZE
	.align		4
.L_11:
        /*0030*/ 	.byte	0x04, 0x11
        /*0032*/ 	.short	(.L_13 - .L_12)
	.align		4
.L_12:
        /*0034*/ 	.word	index@(attn_fwd)
        /*0038*/ 	.word	0x00000000


	//----- nvinfo : EIATTR_MIN_STACK_SIZE
	.align		4
.L_13:
        /*003c*/ 	.byte	0x04, 0x12
        /*003e*/ 	.short	(.L_15 - .L_14)
	.align		4
.L_14:
        /*0040*/ 	.word	index@(attn_fwd)
        /*0044*/ 	.word	0x00000000
.L_15:


//--------------------- .nv.info.attn_fwd         --------------------------
	.section	.nv.info.attn_fwd,"",@"SHT_CUDA_INFO"
	.sectionflags	@""
	.align	4


	//----- nvinfo : EIATTR_CUDA_API_VERSION
	.align		4
        /*0000*/ 	.byte	0x04, 0x37
        /*0002*/ 	.short	(.L_17 - .L_16)
.L_16:
        /*0004*/ 	.word	0x00000081


	//----- nvinfo : EIATTR_KPARAM_INFO
	.align		4
.L_17:
        /*0008*/ 	.byte	0x04, 0x17
        /*000a*/ 	.short	(.L_19 - .L_18)
.L_18:
        /*000c*/ 	.word	0x00000000
        /*0010*/ 	.short	0x0019
        /*0012*/ 	.short	0x0080
        /*0014*/ 	.byte	0x00, 0xf4, 0x21, 0x00


	//----- nvinfo : EIATTR_KPARAM_INFO
	.align		4
.L_19:
        /*0018*/ 	.byte	0x04, 0x17
        /*001a*/ 	.short	(.L_21 - .L_20)
.L_20:
        /*001c*/ 	.word	0x00000000
        /*0020*/ 	.short	0x0018
        /*0022*/ 	.short	0x0078
        /*0024*/ 	.byte	0x00, 0xf4, 0x21, 0x00


	//----- nvinfo : EIATTR_KPARAM_INFO
	.align		4
.L_21:
        /*0028*/ 	.byte	0x04, 0x17
        /*002a*/ 	.short	(.L_23 - .L_22)
.L_22:
        /*002c*/ 	.word	0x00000000
        /*0030*/ 	.short	0x0017
        /*0032*/ 	.short	0x0070
        /*0034*/ 	.byte	0x00, 0xf0, 0x11, 0x00


	//----- nvinfo : EIATTR_KPARAM_INFO
	.align		4
.L_23:
        /*0038*/ 	.byte	0x04, 0x17
        /*003a*/ 	.short	(.L_25 - .L_24)
.L_24:
        /*003c*/ 	.word	0x00000000
        /*0040*/ 	.short	0x0016
        /*0042*/ 	.short	0x006c
        /*0044*/ 	.byte	0x00, 0xf0, 0x11, 0x00


	//----- nvinfo : EIATTR_KPARAM_INFO
	.align		4
.L_25:
        /*0048*/ 	.byte	0x04, 0x17
        /*004a*/ 	.short	(.L_27 - .L_26)
.L_26:
        /*004c*/ 	.word	0x00000000
        /*0050*/ 	.short	0x0015
        /*0052*/ 	.short	0x0068
        /*0054*/ 	.byte	0x00, 0xf0, 0x11, 0x00


	//----- nvinfo : EIATTR_KPARAM_INFO
	.align		4
.L_27:
        /*0058*/ 	.byte	0x04, 0x17
        /*005a*/ 	.short	(.L_29 - .L_28)
.L_28:
        /*005c*/ 	.word	0x00000000
        /*0060*/ 	.short	0x0014
        /*0062*/ 	.short	0x0064
        /*0064*/ 	.byte	0x00, 0xf0, 0x11, 0x00


	//----- nvinfo : EIATTR_KPARAM_INFO
	.align		4
.L_29:
        /*0068*/ 	.byte	0x04, 0x17
        /*006a*/ 	.short	(.L_31 - .L_30)
.L_30:
        /*006c*/ 	.word	0x00000000
        /*0070*/ 	.short	0x0013
        /*0072*/ 	.short	0x0060
        /*0074*/ 	.byte	0x00, 0xf0, 0x11, 0x00


	//----- nvinfo : EIATTR_KPARAM_INFO
	.align		4
.L_31:
        /*0078*/ 	.byte	0x04, 0x17
        /*007a*/ 	.short	(.L_33 - .L_32)
.L_32:
        /*007c*/ 	.word	0x00000000
        /*0080*/ 	.short	0x0012
        /*0082*/ 	.short	0x005c
        /*0084*/ 	.byte	0x00, 0xf0, 0x11, 0x00


	//----- nvinfo : EIATTR_KPARAM_INFO
	.align		4
.L_33:
        /*0088*/ 	.byte	0x04, 0x17
        /*008a*/ 	.short	(.L_35 - .L_34)
.L_34:
        /*008c*/ 	.word	0x00000000
        /*0090*/ 	.short	0x0011
        /*0092*/ 	.short	0x0058
        /*0094*/ 	.byte	0x00, 0xf0, 0x11, 0x00


	//----- nvinfo : EIATTR_KPARAM_INFO
	.align		4
.L_35:
        /*0098*/ 	.byte	0x04, 0x17
        /*009a*/ 	.short	(.L_37 - .L_36)
.L_36:
        /*009c*/ 	.word	0x00000000
        /*00a0*/ 	.short	0x0010
        /*00a2*/ 	.short	0x0054
        /*00a4*/ 	.byte	0x00, 0xf0, 0x11, 0x00


	//----- nvinfo : EIATTR_KPARAM_INFO
	.align		4
.L_37:
        /*00a8*/ 	.byte	0x04, 0x17
        /*00aa*/ 	.short	(.L_39 - .L_38)
.L_38:
        /*00ac*/ 	.word	0x00000000
        /*00b0*/ 	.short	0x000f
        /*00b2*/ 	.short	0x0050
        /*00b4*/ 	.byte	0x00, 0xf0, 0x11, 0x00


	//----- nvinfo : EIATTR_KPARAM_INFO
	.align		4
.L_39:
        /*00b8*/ 	.byte	0x04, 0x17
        /*00ba*/ 	.short	(.L_41 - .L_40)
.L_40:
        /*00bc*/ 	.word	0x00000000
        /*00c0*/ 	.short	0x000e
        /*00c2*/ 	.short	0x004c
        /*00c4*/ 	.byte	0x00, 0xf0, 0x11, 0x00


	//----- nvinfo : EIATTR_KPARAM_INFO
	.align		4
.L_41:
        /*00c8*/ 	.byte	0x04, 0x17
        /*00ca*/ 	.short	(.L_43 - .L_42)
.L_42:
        /*00cc*/ 	.word	0x00000000
        /*00d0*/ 	.short	0x000d
        /*00d2*/ 	.short	0x0048
        /*00d4*/ 	.byte	0x00, 0xf0, 0x11, 0x00


	//----- nvinfo : EIATTR_KPARAM_INFO
	.align		4
.L_43:
        /*00d8*/ 	.byte	0x04, 0x17
        /*00da*/ 	.short	(.L_45 - .L_44)
.L_44:
        /*00dc*/ 	.word	0x00000000
        /*00e0*/ 	.short	0x000c
        /*00e2*/ 	.short	0x0044
        /*00e4*/ 	.byte	0x00, 0xf0, 0x11, 0x00


	//----- nvinfo : EIATTR_KPARAM_INFO
	.align		4
.L_45:
        /*00e8*/ 	.byte	0x04, 0x17
        /*00ea*/ 	.short	(.L_47 - .L_46)
.L_46:
        /*00ec*/ 	.word	0x00000000
        /*00f0*/ 	.short	0x000b
        /*00f2*/ 	.short	0x0040
        /*00f4*/ 	.byte	0x00, 0xf0, 0x11, 0x00


	//----- nvinfo : EIATTR_KPARAM_INFO
	.align		4
.L_47:
        /*00f8*/ 	.byte	0x04, 0x17
        /*00fa*/ 	.short	(.L_49 - .L_48)
.L_48:
        /*00fc*/ 	.word	0x00000000
        /*0100*/ 	.short	0x000a
        /*0102*/ 	.short	0x003c
        /*0104*/ 	.byte	0x00, 0xf0, 0x11, 0x00


	//----- nvinfo : EIATTR_KPARAM_INFO
	.align		4
.L_49:
        /*0108*/ 	.byte	0x04, 0x17
        /*010a*/ 	.short	(.L_51 - .L_50)
.L_50:
        /*010c*/ 	.word	0x00000000
        /*0110*/ 	.short	0x0009
        /*0112*/ 	.short	0x0038
        /*0114*/ 	.byte	0x00, 0xf0, 0x11, 0x00


	//----- nvinfo : EIATTR_KPARAM_INFO
	.align		4
.L_51:
        /*0118*/ 	.byte	0x04, 0x17
        /*011a*/ 	.short	(.L_53 - .L_52)
.L_52:
        /*011c*/ 	.word	0x00000000
        /*0120*/ 	.short	0x0008
        /*0122*/ 	.short	0x0034
        /*0124*/ 	.byte	0x00, 0xf0, 0x11, 0x00


	//----- nvinfo : EIATTR_KPARAM_INFO
	.align		4
.L_53:
        /*0128*/ 	.byte	0x04, 0x17
        /*012a*/ 	.short	(.L_55 - .L_54)
.L_54:
        /*012c*/ 	.word	0x00000000
        /*0130*/ 	.short	0x0007
        /*0132*/ 	.short	0x0030
        /*0134*/ 	.byte	0x00, 0xf0, 0x11, 0x00


	//----- nvinfo : EIATTR_KPARAM_INFO
	.align		4
.L_55:
        /*0138*/ 	.byte	0x04, 0x17
        /*013a*/ 	.short	(.L_57 - .L_56)
.L_56:
        /*013c*/ 	.word	0x00000000
        /*0140*/ 	.short	0x0006
        /*0142*/ 	.short	0x002c
        /*0144*/ 	.byte	0x00, 0xf0, 0x11, 0x00


	//----- nvinfo : EIATTR_KPARAM_INFO
	.align		4
.L_57:
        /*0148*/ 	.byte	0x04, 0x17
        /*014a*/ 	.short	(.L_59 - .L_58)
.L_58:
        /*014c*/ 	.word	0x00000000
        /*0150*/ 	.short	0x0005
        /*0152*/ 	.short	0x0028
        /*0154*/ 	.byte	0x00, 0xf0, 0x11, 0x00


	//----- nvinfo : EIATTR_KPARAM_INFO
	.align		4
.L_59:
        /*0158*/ 	.byte	0x04, 0x17
        /*015a*/ 	.short	(.L_61 - .L_60)
.L_60:
        /*015c*/ 	.word	0x00000000
        /*0160*/ 	.short	0x0004
        /*0162*/ 	.short	0x0020
        /*0164*/ 	.byte	0x00, 0xf4, 0x21, 0x00


	//----- nvinfo : EIATTR_KPARAM_INFO
	.align		4
.L_61:
        /*0168*/ 	.byte	0x04, 0x17
        /*016a*/ 	.short	(.L_63 - .L_62)
.L_62:
        /*016c*/ 	.word	0x00000000
        /*0170*/ 	.short	0x0003
        /*0172*/ 	.short	0x0018
        /*0174*/ 	.byte	0x00, 0xf4, 0x21, 0x00


	//----- nvinfo : EIATTR_KPARAM_INFO
	.align		4
.L_63:
        /*0178*/ 	.byte	0x04, 0x17
        /*017a*/ 	.short	(.L_65 - .L_64)
.L_64:
        /*017c*/ 	.word	0x00000000
        /*0180*/ 	.short	0x0002
        /*0182*/ 	.short	0x0010
        /*0184*/ 	.byte	0x00, 0xf4, 0x21, 0x00


	//----- nvinfo : EIATTR_KPARAM_INFO
	.align		4
.L_65:
        /*0188*/ 	.byte	0x04, 0x17
        /*018a*/ 	.short	(.L_67 - .L_66)
.L_66:
        /*018c*/ 	.word	0x00000000
        /*0190*/ 	.short	0x0001
        /*0192*/ 	.short	0x0008
        /*0194*/ 	.byte	0x00, 0xf4, 0x21, 0x00


	//----- nvinfo : EIATTR_KPARAM_INFO
	.align		4
.L_67:
        /*0198*/ 	.byte	0x04, 0x17
        /*019a*/ 	.short	(.L_69 - .L_68)
.L_68:
        /*019c*/ 	.word	0x00000000
        /*01a0*/ 	.short	0x0000
        /*01a2*/ 	.short	0x0000
        /*01a4*/ 	.byte	0x00, 0xf4, 0x21, 0x00


	//----- nvinfo : EIATTR_AT_ENTRY_FRAGMENTS
	.align		4
.L_69:
        /*01a8*/ 	.byte	0x04, 0x4f
        /*01aa*/ 	.short	(.L_71 - .L_70)


	//   ....[0]....
.L_70:
        /*01ac*/ 	.word	0x00000004


	//----- nvinfo : EIATTR_RESERVED_SMEM_USED
	.align		4
.L_71:
        /*01b0*/ 	.byte	0x01, 0x41
	.zero		2


	//----- nvinfo : EIATTR_SPARSE_MMA_MASK
	.align		4
        /*01b4*/ 	.byte	0x03, 0x50
        /*01b6*/ 	.short	0x0000


	//----- nvinfo : EIATTR_TCGEN05_1CTA_USED
	.align		4
        /*01b8*/ 	.byte	0x01, 0x51
	.zero		2


	//----- nvinfo : EIATTR_MAXREG_COUNT
	.align		4
        /*01bc*/ 	.byte	0x03, 0x1b
        /*01be*/ 	.short	0x00ff


	//----- nvinfo : EIATTR_NUM_BARRIERS
	.align		4
        /*01c0*/ 	.byte	0x02, 0x4c
        /*01c2*/ 	.byte	0x01
	.zero		1


	//----- nvinfo : EIATTR_INT_WARP_WIDE_INSTR_OFFSETS
	.align		4
        /*01c4*/ 	.byte	0x04, 0x31
        /*01c6*/ 	.short	(.L_73 - .L_72)


	//   ....[0]....
.L_72:
        /*01c8*/ 	.word	0x00000970


	//   ....[1]....
        /*01cc*/ 	.word	0x000009c0


	//   ....[2]....
        /*01d0*/ 	.word	0x00000b00


	//   ....[3]....
        /*01d4*/ 	.word	0x00000b40


	//   ....[4]....
        /*01d8*/ 	.word	0x000017c0


	//   ....[5]....
        /*01dc*/ 	.word	0x00002c00


	//   ....[6]....
        /*01e0*/ 	.word	0x00002c50


	//----- nvinfo : EIATTR_COOP_GROUP_MASK_REGIDS
	.align		4
.L_73:
        /*01e4*/ 	.byte	0x04, 0x29
        /*01e6*/ 	.short	(.L_75 - .L_74)


	//   ....[0]....
.L_74:
        /*01e8*/ 	.word	0xffffffff


	//   ....[1]....
        /*01ec*/ 	.word	0xffffffff


	//   ....[2]....
        /*01f0*/ 	.word	0xffffffff


	//   ....[3]....
        /*01f4*/ 	.word	0xffffffff


	//   ....[4]....
        /*01f8*/ 	.word	0xffffffff


	//   ....[5]....
        /*01fc*/ 	.word	0xffffffff


	//   ....[6]....
        /*0200*/ 	.word	0xffffffff


	//   ....[7]....
        /*0204*/ 	.word	0xffffffff


	//----- nvinfo : EIATTR_COOP_GROUP_INSTR_OFFSETS
	.align		4
.L_75:
        /*0208*/ 	.byte	0x04, 0x28
        /*020a*/ 	.short	(.L_77 - .L_76)


	//   ....[0]....
.L_76:
        /*020c*/ 	.word	0x00000050


	//   ....[1]....
        /*0210*/ 	.word	0x00000310


	//   ....[2]....
        /*0214*/ 	.word	0x00000fc0


	//   ....[3]....
        /*0218*/ 	.word	0x000013c0


	//   ....[4]....
        /*021c*/ 	.word	0x00001a50


	//   ....[5]....
        /*0220*/ 	.word	0x00001ce0


	//   ....[6]....
        /*0224*/ 	.word	0x00002a90


	//   ....[7]....
        /*0228*/ 	.word	0x00002d00


	//----- nvinfo : EIATTR_VRC_CTA_INIT_COUNT
	.align		4
.L_77:
        /*022c*/ 	.byte	0x02, 0x4a
        /*022e*/ 	.byte	0x80
	.zero		1


	//----- nvinfo : EIATTR_MBARRIER_INSTR_OFFSETS
	.align		4
        /*0230*/ 	.byte	0x04, 0x39
        /*0232*/ 	.short	(.L_79 - .L_78)


	//   ....[0]....
.L_78:
        /*0234*/ 	.word	0x00000ac0
        /*0238*/ 	.word	0x000000ff
        /*023c*/ 	.word	0x00000000
        /*0240*/ 	.short	0x0100
        /*0242*/ 	.byte	0x0c
	.zero		1


	//   ....[1]....
        /*0244*/ 	.word	0x00000c00
        /*0248*/ 	.word	0x000000ff
        /*024c*/ 	.word	0x00001708
        /*0250*/ 	.short	0x0100
        /*0252*/ 	.byte	0x0a
	.zero		1


	//   ....[2]....
        /*0254*/ 	.word	0x00000c90
        /*0258*/ 	.word	0x000000ff
        /*025c*/ 	.word	0x00001200
        /*0260*/ 	.short	0x0100
        /*0262*/ 	.byte	0x0a
	.zero		1


	//   ....[3]....
        /*0264*/ 	.word	0x00000de0
        /*0268*/ 	.word	0x000000ff
        /*026c*/ 	.word	0x00001200
        /*0270*/ 	.short	0x010a
        /*0272*/ 	.byte	0x0a
	.zero		1


	//   ....[4]....
        /*0274*/ 	.word	0x00000e90
        /*0278*/ 	.word	0x000000ff
        /*027c*/ 	.word	0x00001200
        /*0280*/ 	.short	0x0108
        /*0282*/ 	.byte	0x0a
	.zero		1


	//   ....[5]....
        /*0284*/ 	.word	0x00001840
        /*0288*/ 	.word	0x000000ff
        /*028c*/ 	.word	0x00001400
        /*0290*/ 	.short	0x0100
        /*0292*/ 	.byte	0x0a
	.zero		1


	//   ....[6]....
        /*0294*/ 	.word	0x00001920
        /*0298*/ 	.word	0x000000ff
        /*029c*/ 	.word	0x00001400
        /*02a0*/ 	.short	0x010a
        /*02a2*/ 	.byte	0x0a
	.zero		1


	//   ....[7]....
        /*02a4*/ 	.word	0x00001970
        /*02a8*/ 	.word	0x000000ff
        /*02ac*/ 	.word	0x00001400
        /*02b0*/ 	.short	0x0108
        /*02b2*/ 	.byte	0x0a
	.zero		1


	//   ....[8]....
        /*02b4*/ 	.word	0x00001c50
        /*02b8*/ 	.word	0x000000ff
        /*02bc*/ 	.word	0x00000000
        /*02c0*/ 	.short	0x010a
        /*02c2*/ 	.byte	0x0c
	.zero		1


	//   ....[9]....
        /*02c4*/ 	.word	0x000020d0
        /*02c8*/ 	.word	0x000000ff
        /*02cc*/ 	.word	0x00000000
        /*02d0*/ 	.short	0x010a
        /*02d2*/ 	.byte	0x0c
	.zero		1


	//   ....[10]....
        /*02d4*/ 	.word	0x000021d0
        /*02d8*/ 	.word	0x000000ff
        /*02dc*/ 	.word	0x00001700
        /*02e0*/ 	.short	0x0108
        /*02e2*/ 	.byte	0x0a
	.zero		1


	//   ....[11]....
        /*02e4*/ 	.word	0x00002210
        /*02e8*/ 	.word	0x000000ff
        /*02ec*/ 	.word	0x00001708
        /*02f0*/ 	.short	0x0108
        /*02f2*/ 	.byte	0x0a
	.zero		1


	//   ....[12]....
        /*02f4*/ 	.word	0x00002d20
        /*02f8*/ 	.word	0x000000ff
        /*02fc*/ 	.word	0x00001200
        /*0300*/ 	.short	0x010a
        /*0302*/ 	.byte	0x0a
	.zero		1


	//   ....[13]....
        /*0304*/ 	.word	0x00002d50
        /*0308*/ 	.word	0x000000ff
        /*030c*/ 	.word	0x00001400
        /*0310*/ 	.short	0x010a
        /*0312*/ 	.byte	0x0a
	.zero		1


	//   ....[14]....
        /*0314*/ 	.word	0x00002d80
        /*0318*/ 	.word	0x000000ff
        /*031c*/ 	.word	0x00000000
        /*0320*/ 	.short	0x010a
        /*0322*/ 	.byte	0x0c
	.zero		1


	//   ....[15]....
        /*0324*/ 	.word	0x00002db0
        /*0328*/ 	.word	0x000000ff
        /*032c*/ 	.word	0x00000000
        /*0330*/ 	.short	0x010a
        /*0332*/ 	.byte	0x0c
	.zero		1


	//----- nvinfo : EIATTR_NUM_MBARRIERS
	.align		4
.L_79:
        /*0334*/ 	.byte	0x03, 0x38
        /*0336*/ 	.short	0xffff


	//----- nvinfo : EIATTR_EXIT_INSTR_OFFSETS
	.align		4
        /*0338*/ 	.byte	0x04, 0x1c
        /*033a*/ 	.short	(.L_81 - .L_80)


	//   ....[0]....
.L_80:
        /*033c*/ 	.word	0x00002d10


	//----- nvinfo : EIATTR_REQNTID
	.align		4
.L_81:
        /*0340*/ 	.byte	0x04, 0x10
        /*0342*/ 	.short	(.L_83 - .L_82)
.L_82:
        /*0344*/ 	.word	0x00000100
        /*0348*/ 	.word	0x00000001
        /*034c*/ 	.word	0x00000001


	//----- nvinfo : EIATTR_CRS_STACK_SIZE
	.align		4
.L_83:
        /*0350*/ 	.byte	0x04, 0x1e
        /*0352*/ 	.short	(.L_85 - .L_84)
.L_84:
        /*0354*/ 	.word	0x00000000


	//----- nvinfo : EIATTR_CBANK_PARAM_SIZE
	.align		4
.L_85:
        /*0358*/ 	.byte	0x03, 0x19
        /*035a*/ 	.short	0x0088


	//----- nvinfo : EIATTR_PARAM_CBANK
	.align		4
        /*035c*/ 	.byte	0x04, 0x0a
        /*035e*/ 	.short	(.L_87 - .L_86)
	.align		4
.L_86:
        /*0360*/ 	.word	index@(.nv.constant0.attn_fwd)
        /*0364*/ 	.short	0x0380
        /*0366*/ 	.short	0x0088


	//----- nvinfo : EIATTR_SW_WAR
	.align		4
.L_87:
        /*0368*/ 	.byte	0x04, 0x36
        /*036a*/ 	.short	(.L_89 - .L_88)
.L_88:
        /*036c*/ 	.word	0x00000008
.L_89:


//--------------------- .nv.compat                --------------------------
	.section	.nv.compat,"",@"SHT_CUDA_COMPAT_INFO"
	.align	4
        /*0000*/ 	.byte	0x02, 0x02, 0x02, 0x00, 0x02, 0x05, 0x05, 0x00, 0x02, 0x03, 0x00, 0x00, 0x02, 0x06, 0x01, 0x00


//--------------------- .nv.callgraph             --------------------------
	.section	.nv.callgraph,"",@"SHT_CUDA_CALLGRAPH"
	.align	4
	.sectionentsize	8
	.align		4
        /*0000*/ 	.word	0x00000000
	.align		4
        /*0004*/ 	.word	0xffffffff
	.align		4
        /*0008*/ 	.word	0x00000000
	.align		4
        /*000c*/ 	.word	0xfffffffe
	.align		4
        /*0010*/ 	.word	0x00000000
	.align		4
        /*0014*/ 	.word	0xfffffffd
	.align		4
        /*0018*/ 	.word	0x00000000
	.align		4
        /*001c*/ 	.word	0xfffffffc


//--------------------- .nv.constant4             --------------------------
	.section	.nv.constant4,"a",@progbits
	.align	8
	.align		8
.nv.constant4:
        /*0000*/ 	.dword	_$_str


//--------------------- .text.attn_fwd            --------------------------
	.section	.text.attn_fwd,"ax",@progbits
	.align	128
        .global         attn_fwd
        .type           attn_fwd,@function
        .size           attn_fwd,(.L_x_28 - attn_fwd)
        .other          attn_fwd,@"STO_CUDA_ENTRY STV_DEFAULT"
attn_fwd:
.text.attn_fwd:
[----:B------:R-:W0:Y:S01]  /*0000*/  LDC R1, c[0x0][0x37c] ;  /* 0x0000df00ff017b82 */ /* 0x000e220000000800 */
[----:B------:R-:W1:Y:S02]  /*0010*/  S2R R0, SR_TID.X ;  /* 0x0000000000007919 */ /* 0x000e640000002100 */
[----:B-1----:R-:W-:-:S13]  /*0020*/  ISETP.GE.U32.AND P0, PT, R0, 0x20, PT ;  /* 0x000000200000780c */ /* 0x002fda0003f06070 */
[----:B------:R-:W-:Y:S05]  /*0030*/  @P0 BRA `(.L_x_0) ;  /* 0x0000000000b80947 */ /* 0x000fea0003800000 */
[----:B------:R-:W1:Y:S01]  /*0040*/  S2UR UR6, SR_CgaCtaId ;  /* 0x00000000000679c3 */ /* 0x000e620000008800 */
[----:B------:R-:W-:Y:S01]  /*0050*/  NOP ;  /* 0x0000000000007918 */ /* 0x000fe20000000000 */
[----:B------:R-:W-:Y:S02]  /*0060*/  UMOV UR4, 0x40 ;  /* 0x0000004000047882 */ /* 0x000fe40000000000 */
[----:B-1----:R-:W-:-:S09]  /*0070*/  ULEA UR4, UR6, UR4, 0x18 ;  /* 0x0000000406047291 */ /* 0x002fd2000f8ec0ff */
[----:B------:R-:W1:Y:S01]  /*0080*/  LDS.U8 R2, [UR4] ;  /* 0x00000004ff027984 */ /* 0x000e620008000000 */
[----:B------:R-:W-:Y:S02]  /*0090*/  UMOV UR4, 0x400 ;  /* 0x0000040000047882 */ /* 0x000fe40000000000 */
[----:B------:R-:W-:Y:S01]  /*00a0*/  ULEA UR4, UR6, UR4, 0x18 ;  /* 0x0000000406047291 */ /* 0x000fe2000f8ec0ff */
[----:B-1----:R-:W-:-:S13]  /*00b0*/  ISETP.NE.AND P1, PT, R2, RZ, PT ;  /* 0x000000ff0200720c */ /* 0x002fda0003f25270 */
[----:B------:R-:W-:Y:S05]  /*00c0*/  @P1 BRA `(.L_x_1) ;  /* 0x00000000007c1947 */ /* 0x000fea0003800000 */
[----:B------:R-:W-:-:S13]  /*00d0*/  ELECT P1, URZ, PT ;  /* 0x0000000000ff782f */ /* 0x000fda0003820000 */
[----:B------:R-:W-:Y:S05]  /*00e0*/  @!P1 BRA `(.L_x_2) ;  /* 0x0000000000849947 */ /* 0x000fea0003800000 */
[----:B------:R-:W-:Y:S01]  /*00f0*/  UMOV UR5, 0x2 ;  /* 0x0000000200057882 */ /* 0x000fe20000000000 */
[----:B------:R-:W-:Y:S02]  /*0100*/  IMAD.MOV.U32 R5, RZ, RZ, 0x1 ;  /* 0x00000001ff057424 */ /* 0x000fe400078e00ff */
[----:B------:R-:W-:Y:S02]  /*0110*/  IMAD.MOV.U32 R3, RZ, RZ, 0x3 ;  /* 0x00000003ff037424 */ /* 0x000fe400078e00ff */
[----:B------:R-:W-:Y:S04]  /*0120*/  DEPBAR.LE SB1, 0x36 ;  /* 0x00009d800000791a */ /* 0x000fe80000000000 */
[----:B------:R-:W1:Y:S02]  /*0130*/  UTCATOMSWS.FIND_AND_SET.ALIGN UP0, UR5, UR5 ;  /* 0x00000005000575e3 */ /* 0x000e640008000800 */
[----:B-1----:R-:W-:-:S04]  /*0140*/  PLOP3.LUT P1, PT, PT, PT, UP0, 0x80, 0x8 ;  /* 0x000000000008781c */ /* 0x002fc80003f2f008 */
[----:B------:R-:W-:-:S04]  /*0150*/  SEL R2, RZ, 0xffffffff, !P1 ;  /* 0xffffffffff027807 */ /* 0x000fc80004800000 */
[----:B------:R-:W-:Y:S01]  /*0160*/  ISETP.NE.AND P1, PT, R2, RZ, PT ;  /* 0x000000ff0200720c */ /* 0x000fe20003f25270 */
[----:B------:R-:W-:-:S12]  /*0170*/  IMAD.U32 R2, RZ, RZ, UR5 ;  /* 0x00000005ff027e24 */ /* 0x000fd8000f8e00ff */
[----:B------:R-:W-:Y:S05]  /*0180*/  @P1 BRA `(.L_x_3) ;  /* 0x0000000000241947 */ /* 0x000fea0003800000 */
.L_x_4:
[----:B------:R-:W-:Y:S05]  /*0190*/  NANOSLEEP 0x64 ;  /* 0x000000640000795d */ /* 0x000fea0003800000 */
[----:B------:R-:W-:-:S05]  /*01a0*/  UMOV UR5, 0x2 ;  /* 0x0000000200057882 */ /* 0x000fca0000000000 */
[----:B------:R-:W-:Y:S04]  /*01b0*/  DEPBAR.LE SB1, 0x36 ;  /* 0x00009d800000791a */ /* 0x000fe80000000000 */
[----:B------:R-:W1:Y:S02]  /*01c0*/  UTCATOMSWS.FIND_AND_SET.ALIGN UP0, UR5, UR5 ;  /* 0x00000005000575e3 */ /* 0x000e640008000800 */
[----:B-1----:R-:W-:-:S04]  /*01d0*/  PLOP3.LUT P1, PT, PT, PT, UP0, 0x80, 0x8 ;  /* 0x000000000008781c */ /* 0x002fc80003f2f008 */
[----:B------:R-:W-:-:S04]  /*01e0*/  SEL R2, RZ, 0xffffffff, !P1 ;  /* 0xffffffffff027807 */ /* 0x000fc80004800000 */
[----:B------:R-:W-:Y:S02]  /*01f0*/  ISETP.NE.AND P1, PT, R2, RZ, PT ;  /* 0x000000ff0200720c */ /* 0x000fe40003f25270 */
[----:B------:R-:W-:-:S11]  /*0200*/  MOV R2, UR5 ;  /* 0x0000000500027c02 */ /* 0x000fd60008000f00 */
[----:B------:R-:W-:Y:S05]  /*0210*/  @!P1 BRA `(.L_x_4) ;  /* 0xfffffffc00dc9947 */ /* 0x000fea000383ffff */
.L_x_3:
[C---:B------:R-:W-:Y:S01]  /*0220*/  VIADD R4, R2.reuse, 0x10 ;  /* 0x0000001002047836 */ /* 0x040fe20000000000 */
[----:B------:R-:W-:Y:S01]  /*0230*/  UMOV UR5, 0x50 ;  /* 0x0000005000057882 */ /* 0x000fe20000000000 */
[----:B------:R-:W-:Y:S01]  /*0240*/  SHF.L.U32 R3, R3, R2, RZ ;  /* 0x0000000203037219 */ /* 0x000fe200000006ff */
[----:B------:R-:W-:Y:S01]  /*0250*/  ULEA UR5, UR6, UR5, 0x18 ;  /* 0x0000000506057291 */ /* 0x000fe2000f8ec0ff */
[----:B------:R-:W-:Y:S01]  /*0260*/  IMAD.SHL.U32 R2, R2, 0x20, RZ ;  /* 0x0000002002027824 */ /* 0x000fe200078e00ff */
[----:B------:R-:W-:-:S04]  /*0270*/  SHF.L.U32 R4, R5, R4, RZ ;  /* 0x0000000405047219 */ /* 0x000fc800000006ff */
[----:B------:R-:W-:-:S05]  /*0280*/  LOP3.LUT R3, R4, R3, RZ, 0xfc, !PT ;  /* 0x0000000304037212 */ /* 0x000fca00078efcff */
[----:B------:R1:W-:Y:S04]  /*0290*/  ATOMS.OR RZ, [UR5], R3 ;  /* 0x00000003ffff798c */ /* 0x0003e8000b000005 */
[----:B------:R1:W-:Y:S01]  /*02a0*/  STS [UR4], R2 ;  /* 0x00000002ff007988 */ /* 0x0003e20008000804 */
[----:B------:R-:W-:Y:S05]  /*02b0*/  BRA `(.L_x_2) ;  /* 0x0000000000107947 */ /* 0x000fea0003800000 */
.L_x_1:
[----:B------:R-:W-:-:S05]  /*02c0*/  MOV R2, 0xffffffff ;  /* 0xffffffff00027802 */ /* 0x000fca0000000f00 */
[----:B------:R1:W-:Y:S02]  /*02d0*/  STS [UR4], R2 ;  /* 0x00000002ff007988 */ /* 0x0003e40008000804 */
[----:B-1----:R-:W-:-:S07]  /*02e0*/  MOV R2, 0x300 ;  /* 0x0000030000027802 */ /* 0x002fce0000000f00 */
[----:B0-----:R-:W-:Y:S05]  /*02f0*/  CALL.REL.NOINC `($__internal_1_$__cuda_sm10x_tcgen05_guardrail_trap_phase_invalid_during_alloc) ;  /* 0x0000002800c47944 */ /* 0x001fea0003c00000 */
.L_x_2:
[----:B------:R-:W-:Y:S05]  /*0300*/  WARPSYNC.ALL ;  /* 0x0000000000007948 */ /* 0x000fea0003800000 */
[----:B------:R-:W-:Y:S01]  /*0310*/  NOP ;  /* 0x0000000000007918 */ /* 0x000fe20000000000 */
.L_x_0:
[----:B-1----:R-:W1:Y:S01]  /*0320*/  S2R R2, SR_CTAID.X ;  /* 0x0000000000027919 */ /* 0x002e620000002500 */
[----:B------:R-:W2:Y:S01]  /*0330*/  S2UR UR7, SR_CTAID.Y ;  /* 0x00000000000779c3 */ /* 0x000ea20000002600 */
[----:B------:R-:W2:Y:S01]  /*0340*/  LDCU.64 UR4, c[0x0][0x3b0] ;  /* 0x00007600ff0477ac */ /* 0x000ea20008000a00 */
[----:B------:R-:W-:Y:S02]  /*0350*/  LOP3.LUT R3, R0, 0x7f, RZ, 0xc0, !PT ;  /* 0x0000007f00037812 */ /* 0x000fe400078ec0ff */
[----:B------:R-:W-:Y:S01]  /*0360*/  SHF.R.U32.HI R4, RZ, 0x7, R0 ;  /* 0x00000007ff047819 */ /* 0x000fe20000011600 */
[----:B------:R-:W-:Y:S01]  /*0370*/  UMOV UR10, 0x400 ;  /* 0x00000400000a7882 */ /* 0x000fe20000000000 */
[----:B------:R-:W3:Y:S02]  /*0380*/  LDCU.64 UR18, c[0x0][0x358] ;  /* 0x00006b00ff1277ac */ /* 0x000ee40008000a00 */
[----:B------:R-:W4:Y:S01]  /*0390*/  LDC.64 R8, c[0x0][0x380] ;  /* 0x0000e000ff087b82 */ /* 0x000f220000000a00 */
[----:B------:R-:W-:Y:S01]  /*03a0*/  SGXT.U32 R4, R4, 0x1 ;  /* 0x000000010404781a */ /* 0x000fe20000000000 */
[----:B------:R-:W0:Y:S06]  /*03b0*/  LDCU UR21, c[0x0][0x3f0] ;  /* 0x00007e00ff1577ac */ /* 0x000e2c0008000800 */
[----:B------:R-:W0:Y:S08]  /*03c0*/  LDC R7, c[0x0][0x3b8] ;  /* 0x0000ee00ff077b82 */ /* 0x000e300000000800 */
[----:B------:R-:W0:Y:S01]  /*03d0*/  S2UR UR6, SR_CgaCtaId ;  /* 0x00000000000679c3 */ /* 0x000e220000008800 */
[----:B--2---:R-:W-:-:S04]  /*03e0*/  UIMAD UR4, UR7, UR4, URZ ;  /* 0x00000004070472a4 */ /* 0x004fc8000f8e02ff */
[----:B------:R-:W-:Y:S01]  /*03f0*/  USHF.L.U32 UR8, UR4, 0x1, URZ ;  /* 0x0000000104087899 */ /* 0x000fe200080006ff */
[----:B-1----:R-:W-:-:S04]  /*0400*/  IMAD R3, R2, 0x80, R3 ;  /* 0x0000008002037824 */ /* 0x002fc800078e0203 */
[----:B------:R-:W-:Y:S01]  /*0410*/  IMAD R2, R3, UR5, RZ ;  /* 0x0000000503027c24 */ /* 0x000fe2000f8e02ff */
[----:B------:R-:W-:-:S03]  /*0420*/  UIMAD.WIDE UR4, UR4, 0x2, URZ ;  /* 0x00000002040478a5 */ /* 0x000fc6000f8e02ff */
[C---:B------:R-:W-:Y:S02]  /*0430*/  IMAD.SHL.U32 R5, R2.reuse, 0x2, RZ ;  /* 0x0000000202057824 */ /* 0x040fe400078e00ff */
[----:B------:R-:W-:Y:S01]  /*0440*/  IMAD.HI R2, R2, 0x2, RZ ;  /* 0x0000000202027827 */ /* 0x000fe200078e02ff */
[----:B------:R-:W-:Y:S02]  /*0450*/  BAR.SYNC.DEFER_BLOCKING 0x0 ;  /* 0x0000000000007b1d */ /* 0x000fe40000010000 */
[----:B----4-:R-:W-:Y:S01]  /*0460*/  IADD3 R14, P1, P2, R5, UR8, R8 ;  /* 0x00000008050e7c10 */ /* 0x010fe2000fa3e008 */
[----:B0-----:R-:W-:Y:S01]  /*0470*/  IMAD R4, R4, R7, RZ ;  /* 0x0000000704047224 */ /* 0x001fe200078e02ff */
[----:B------:R-:W-:Y:S02]  /*0480*/  ULEA UR10, UR6, UR10, 0x18 ;  /* 0x0000000a060a7291 */ /* 0x000fe4000f8ec0ff */
[----:B------:R-:W-:Y:S01]  /*0490*/  IADD3.X R9, PT, PT, R2, UR5, R9, P1, P2 ;  /* 0x0000000502097c10 */ /* 0x000fe20008fe4409 */
[----:B------:R-:W0:Y:S01]  /*04a0*/  LDCU.64 UR8, c[0x0][0x3c0] ;  /* 0x00007800ff0877ac */ /* 0x000e220008000a00 */
[----:B------:R-:W-:-:S02]  /*04b0*/  LEA R2, R7, R4, 0x1 ;  /* 0x0000000407027211 */ /* 0x000fc400078e08ff */
[-C--:B------:R-:W-:Y:S01]  /*04c0*/  LEA R12, P1, R4, R14.reuse, 0x1 ;  /* 0x0000000e040c7211 */ /* 0x080fe200078208ff */
[----:B------:R-:W1:Y:S01]  /*04d0*/  LDCU UR5, c[0x0][0x3c8] ;  /* 0x00007900ff0577ac */ /* 0x000e620008000800 */
[-C--:B------:R-:W-:Y:S01]  /*04e0*/  LEA R16, P2, R2, R14.reuse, 0x1 ;  /* 0x0000000e02107211 */ /* 0x080fe200078408ff */
[C---:B------:R-:W-:Y:S01]  /*04f0*/  IMAD R6, R7.reuse, 0x2, R2 ;  /* 0x0000000207067824 */ /* 0x040fe200078e0202 */
[-C--:B------:R-:W-:Y:S02]  /*0500*/  LEA.HI.X.SX32 R13, R4, R9.reuse, 0x1, P1 ;  /* 0x00000009040d7211 */ /* 0x080fe400008f0eff */
[-C--:B------:R-:W-:Y:S01]  /*0510*/  LEA.HI.X.SX32 R17, R2, R9.reuse, 0x1, P2 ;  /* 0x0000000902117211 */ /* 0x080fe200010f0eff */
[----:B------:R-:W-:Y:S01]  /*0520*/  IMAD R4, R7, 0x2, R6 ;  /* 0x0000000207047824 */ /* 0x000fe200078e0206 */
[C---:B------:R-:W-:Y:S01]  /*0530*/  LEA R10, P1, R6.reuse, R14, 0x1 ;  /* 0x0000000e060a7211 */ /* 0x040fe200078208ff */
[----:B------:R-:W2:Y:S01]  /*0540*/  LDS R21, [UR10] ;  /* 0x0000000aff157984 */ /* 0x000ea20008000800 */
[----:B------:R-:W-:Y:S02]  /*0550*/  BAR.SYNC.DEFER_BLOCKING 0x0 ;  /* 0x0000000000007b1d */ /* 0x000fe40000010000 */
[----:B------:R-:W-:-:S02]  /*0560*/  LEA.HI.X.SX32 R11, R6, R9, 0x1, P1 ;  /* 0x00000009060b7211 */ /* 0x000fc400008f0eff */
[----:B------:R-:W-:Y:S02]  /*0570*/  LEA R6, R7, R4, 0x1 ;  /* 0x0000000407067211 */ /* 0x000fe400078e08ff */
[----:B------:R-:W-:-:S03]  /*0580*/  LEA R18, P1, R4, R14, 0x1 ;  /* 0x0000000e04127211 */ /* 0x000fc600078208ff */
[C---:B------:R-:W-:Y:S01]  /*0590*/  IMAD R22, R7.reuse, 0x2, R6 ;  /* 0x0000000207167824 */ /* 0x040fe200078e0206 */
[----:B------:R-:W-:Y:S02]  /*05a0*/  LEA.HI.X.SX32 R19, R4, R9, 0x1, P1 ;  /* 0x0000000904137211 */ /* 0x000fe400008f0eff */
[----:B------:R-:W-:Y:S01]  /*05b0*/  LEA R4, P1, R6, R14, 0x1 ;  /* 0x0000000e06047211 */ /* 0x000fe200078208ff */
[----:B------:R-:W-:-:S03]  /*05c0*/  IMAD R24, R7, 0x2, R22 ;  /* 0x0000000207187824 */ /* 0x000fc600078e0216 */
[-C--:B------:R-:W-:Y:S02]  /*05d0*/  LEA.HI.X.SX32 R5, R6, R9.reuse, 0x1, P1 ;  /* 0x0000000906057211 */ /* 0x080fe400008f0eff */
[C---:B------:R-:W-:Y:S02]  /*05e0*/  LEA R6, P1, R22.reuse, R14, 0x1 ;  /* 0x0000000e16067211 */ /* 0x040fe400078208ff */
[----:B------:R-:W-:Y:S02]  /*05f0*/  LEA R15, R7, R24, 0x1 ;  /* 0x00000018070f7211 */ /* 0x000fe400078e08ff */
[----:B------:R-:W-:Y:S01]  /*0600*/  LEA.HI.X.SX32 R7, R22, R9, 0x1, P1 ;  /* 0x0000000916077211 */ /* 0x000fe200008f0eff */
[----:B---3--:R3:W5:Y:S04]  /*0610*/  LDG.E.U16 R2, desc[UR18][R12.64] ;  /* 0x000000120c027981 */ /* 0x008768000c1e1500 */
[----:B------:R4:W5:Y:S04]  /*0620*/  LDG.E.U16 R20, desc[UR18][R10.64] ;  /* 0x000000120a147981 */ /* 0x000968000c1e1500 */
[----:B------:R0:W5:Y:S01]  /*0630*/  LDG.E.U16 R4, desc[UR18][R4.64] ;  /* 0x0000001204047981 */ /* 0x000162000c1e1500 */
[----:B---3--:R-:W-:-:S02]  /*0640*/  LEA R12, P2, R24, R14, 0x1 ;  /* 0x0000000e180c7211 */ /* 0x008fc400078408ff */
[C---:B------:R-:W-:Y:S01]  /*0650*/  LEA R14, P1, R15.reuse, R14, 0x1 ;  /* 0x0000000e0f0e7211 */ /* 0x040fe200078208ff */
[----:B------:R3:W5:Y:S01]  /*0660*/  LDG.E.U16 R8, desc[UR18][R16.64] ;  /* 0x0000001210087981 */ /* 0x000762000c1e1500 */
[----:B----4-:R-:W4:Y:S01]  /*0670*/  LDC.64 R10, c[0x0][0x388] ;  /* 0x0000e200ff0a7b82 */ /* 0x010f220000000a00 */
[-C--:B------:R-:W-:Y:S02]  /*0680*/  LEA.HI.X.SX32 R13, R24, R9.reuse, 0x1, P2 ;  /* 0x00000009180d7211 */ /* 0x080fe400010f0eff */
[----:B------:R-:W-:Y:S01]  /*0690*/  LEA.HI.X.SX32 R15, R15, R9, 0x1, P1 ;  /* 0x000000090f0f7211 */ /* 0x000fe200008f0eff */
[----:B------:R1:W5:Y:S01]  /*06a0*/  LDG.E.U16 R6, desc[UR18][R6.64] ;  /* 0x0000001206067981 */ /* 0x000362000c1e1500 */
[----:B------:R-:W-:Y:S01]  /*06b0*/  SHF.R.S32.HI R9, RZ, 0x7, R0 ;  /* 0x00000007ff097819 */ /* 0x000fe20000011400 */
[----:B0-----:R-:W-:Y:S02]  /*06c0*/  IMAD.SHL.U32 R5, R0, 0x2, RZ ;  /* 0x0000000200057824 */ /* 0x001fe400078e00ff */
[----:B------:R0:W5:Y:S01]  /*06d0*/  LDG.E.U16 R13, desc[UR18][R12.64] ;  /* 0x000000120c0d7981 */ /* 0x000162000c1e1500 */
[----:B------:R-:W-:-:S02]  /*06e0*/  SGXT R9, R9, 0x1 ;  /* 0x000000010909781a */ /* 0x000fc40000000200 */
[----:B---3--:R-:W-:Y:S01]  /*06f0*/  SHF.R.U32.HI R16, RZ, 0x5, R0 ;  /* 0x00000005ff107819 */ /* 0x008fe20000011600 */
[----:B------:R-:W5:Y:S01]  /*0700*/  LDG.E.U16 R18, desc[UR18][R18.64] ;  /* 0x0000001212127981 */ /* 0x000f62000c1e1500 */
[----:B-1----:R-:W-:Y:S01]  /*0710*/  LOP3.LUT R7, R0, 0x40, RZ, 0xc0, !PT ;  /* 0x0000004000077812 */ /* 0x002fe200078ec0ff */
[----:B------:R-:W-:Y:S02]  /*0720*/  UIMAD UR8, UR7, UR8, URZ ;  /* 0x00000008070872a4 */ /* 0x000fe4000f8e02ff */
[----:B------:R1:W5:Y:S01]  /*0730*/  LDG.E.U16 R14, desc[UR18][R14.64] ;  /* 0x000000120e0e7981 */ /* 0x000362000c1e1500 */
[----:B0-----:R-:W-:-:S04]  /*0740*/  LOP3.LUT R12, R9, 0x90, RZ, 0xc0, !PT ;  /* 0x00000090090c7812 */ /* 0x001fc800078ec0ff */
[----:B------:R-:W-:Y:S02]  /*0750*/  LOP3.LUT R12, R12, 0x7e, R5, 0x78, !PT ;  /* 0x0000007e0c0c7812 */ /* 0x000fe400078e7805 */
[----:B------:R-:W-:Y:S02]  /*0760*/  R2UR UR23, R16 ;  /* 0x00000000101772ca */ /* 0x000fe400000e0000 */
[----:B--2---:R-:W-:Y:S01]  /*0770*/  R2UR UR27, R21 ;  /* 0x00000000151b72ca */ /* 0x004fe200000e0000 */
[----:B-1----:R-:W-:Y:S01]  /*0780*/  IMAD R15, R7, 0x20, R12 ;  /* 0x00000020070f7824 */ /* 0x002fe200078e020c */
[----:B------:R-:W-:Y:S01]  /*0790*/  LOP3.LUT R12, R0, 0xf, RZ, 0xc0, !PT ;  /* 0x0000000f000c7812 */ /* 0x000fe200078ec0ff */
[----:B------:R-:W-:-:S12]  /*07a0*/  @P0 BRA `(.L_x_5) ;  /* 0x0000000000180947 */ /* 0x000fd80003800000 */
[----:B------:R-:W-:Y:S01]  /*07b0*/  ELECT P1, URZ, PT ;  /* 0x0000000000ff782f */ /* 0x000fe20003820000 */
[----:B------:R-:W-:Y:S01]  /*07c0*/  HFMA2 R7, -RZ, RZ, 0, 5.9604644775390625e-08 ;  /* 0x00000001ff077431 */ /* 0x000fe200000001ff */
[----:B------:R-:W-:Y:S01]  /*07d0*/  UMOV UR4, 0x40 ;  /* 0x0000004000047882 */ /* 0x000fe20000000000 */
[----:B------:R-:W-:Y:S01]  /*07e0*/  UVIRTCOUNT.DEALLOC.SMPOOL 0x80 ;  /* 0x000000800000784c */ /* 0x000fe20000000000 */
[----:B------:R-:W-:-:S09]  /*07f0*/  ULEA UR4, UR6, UR4, 0x18 ;  /* 0x0000000406047291 */ /* 0x000fd2000f8ec0ff */
[----:B------:R0:W-:Y:S03]  /*0800*/  @P1 STS.U8 [UR4], R7 ;  /* 0x00000007ff001988 */ /* 0x0001e60008000004 */
.L_x_5:
[----:B0-----:R-:W-:Y:S01]  /*0810*/  IMAD R7, R12, UR5, RZ ;  /* 0x000000050c077c24 */ /* 0x001fe2000f8e02ff */
[----:B------:R-:W-:Y:S01]  /*0820*/  USHF.L.U32 UR4, UR8, 0x1, URZ ;  /* 0x0000000108047899 */ /* 0x000fe200080006ff */
[----:B------:R-:W-:Y:S01]  /*0830*/  LOP3.LUT R17, R15, 0x20, RZ, 0x3c, !PT ;  /* 0x000000200f117812 */ /* 0x000fe200078e3cff */
[----:B------:R-:W-:Y:S01]  /*0840*/  USHF.L.U32 UR6, UR23, 0x15, URZ ;  /* 0x0000001517067899 */ /* 0x000fe200080006ff */
[----:B------:R-:W-:Y:S01]  /*0850*/  IMAD.SHL.U32 R9, R7, 0x2, RZ ;  /* 0x0000000207097824 */ /* 0x000fe200078e00ff */
[----:B-----5:R0:W-:Y:S01]  /*0860*/  STS.U16 [R15+UR10], R2 ;  /* 0x000000020f007988 */ /* 0x0201e2000800040a */
[----:B------:R-:W-:Y:S01]  /*0870*/  LOP3.LUT R16, R15, 0x40, RZ, 0x3c, !PT ;  /* 0x000000400f107812 */ /* 0x000fe200078e3cff */
[----:B------:R-:W-:Y:S01]  /*0880*/  ULOP3.LUT UR6, UR6, 0x600000, URZ, 0xc0, !UPT ;  /* 0x0060000006067892 */ /* 0x000fe2000f8ec0ff */
[----:B------:R-:W-:Y:S01]  /*0890*/  LOP3.LUT P1, RZ, R0, 0xff, RZ, 0xc0, !PT ;  /* 0x000000ff00ff7812 */ /* 0x000fe2000782c0ff */
[----:B------:R1:W-:Y:S01]  /*08a0*/  STS.U16 [R15+UR10+0x400], R4 ;  /* 0x000400040f007988 */ /* 0x0003e2000800040a */
[----:B----4-:R-:W-:Y:S01]  /*08b0*/  IADD3 R9, P2, P3, R9, UR4, R10 ;  /* 0x0000000409097c10 */ /* 0x010fe2000fb5e00a */
[----:B------:R-:W-:-:S02]  /*08c0*/  UIMAD.WIDE UR4, UR8, 0x2, URZ ;  /* 0x00000002080478a5 */ /* 0x000fc4000f8e02ff */
[----:B------:R-:W-:Y:S01]  /*08d0*/  ULOP3.LUT UR8, UR23, 0x4, URZ, 0xc0, !UPT ;  /* 0x0000000417087892 */ /* 0x000fe2000f8ec0ff */
[----:B------:R-:W-:Y:S01]  /*08e0*/  STS.U16 [R17+UR10+0x100], R8 ;  /* 0x0001000811007988 */ /* 0x000fe2000800040a */
[----:B------:R-:W-:Y:S01]  /*08f0*/  UIADD3 UR11, UPT, UPT, UR27, UR6, URZ ;  /* 0x000000061b0b7290 */ /* 0x000fe2000fffe0ff */
[----:B0-----:R-:W-:Y:S01]  /*0900*/  SHF.R.U32.HI R2, RZ, 0x4, R0 ;  /* 0x00000004ff027819 */ /* 0x001fe20000011600 */
[----:B------:R-:W-:Y:S01]  /*0910*/  UMOV UR14, 0x1 ;  /* 0x00000001000e7882 */ /* 0x000fe20000000000 */
[----:B------:R0:W-:Y:S01]  /*0920*/  STS.U16 [R17+UR10+0x500], R6 ;  /* 0x0005000611007988 */ /* 0x0001e2000800040a */
[----:B------:R-:W-:Y:S01]  /*0930*/  ULEA UR11, UR8, UR11, 0x1 ;  /* 0x0000000b080b7291 */ /* 0x000fe2000f8e08ff */
[----:B-1----:R-:W-:Y:S01]  /*0940*/  LOP3.LUT R15, R15, 0x60, RZ, 0x3c, !PT ;  /* 0x000000600f0f7812 */ /* 0x002fe200078e3cff */
[----:B------:R-:W-:Y:S01]  /*0950*/  IMAD.HI R4, R7, 0x2, RZ ;  /* 0x0000000207047827 */ /* 0x000fe200078e02ff */
[----:B------:R-:W-:Y:S01]  /*0960*/  STS.U16 [R16+UR10+0x200], R20 ;  /* 0x0002001410007988 */ /* 0x000fe2000800040a */
[----:B------:R-:W-:Y:S01]  /*0970*/  VOTEU.ALL UP0, P1 ;  /* 0x0000000000ff7886 */ /* 0x000fe20000800000 */
[----:B------:R-:W-:Y:S01]  /*0980*/  UIADD3 UR12, UPT, UPT, UR10, 0x1700, URZ ;  /* 0x000017000a0c7890 */ /* 0x000fe2000fffe0ff */
[----:B------:R-:W-:Y:S01]  /*0990*/  SGXT.U32 R2, R2, 0x4 ;  /* 0x000000040202781a */ /* 0x000fe20000000000 */
[----:B------:R1:W-:Y:S01]  /*09a0*/  STS.U16 [R16+UR10+0x600], R13 ;  /* 0x0006000d10007988 */ /* 0x0003e2000800040a */
[----:B------:R-:W-:Y:S01]  /*09b0*/  IADD3.X R11, PT, PT, R4, UR5, R11, P2, P3 ;  /* 0x00000005040b7c10 */ /* 0x000fe200097e640b */
[----:B------:R-:W-:Y:S01]  /*09c0*/  VOTEU.ALL UP2, P1 ;  /* 0x0000000000ff7886 */ /* 0x000fe20000840000 */
[----:B------:R-:W-:-:S04]  /*09d0*/  @!UP0 UIADD3 UR4, UPT, UPT, -UR14, 0x100000, URZ ;  /* 0x001000000e048890 */ /* 0x000fc8000fffe1ff */
[----:B------:R-:W-:Y:S02]  /*09e0*/  @!UP0 USHF.L.U32 UR5, UR4, 0xb, URZ ;  /* 0x0000000b04058899 */ /* 0x000fe400080006ff */
[----:B------:R-:W-:Y:S01]  /*09f0*/  @!UP0 USHF.L.U32 UR4, UR4, 0x1, URZ ;  /* 0x0000000104048899 */ /* 0x000fe200080006ff */
[----:B------:R2:W-:Y:S01]  /*0a00*/  STS.U16 [R15+UR10+0x300], R18 ;  /* 0x000300120f007988 */ /* 0x0005e2000800040a */
[----:B------:R-:W-:Y:S01]  /*0a10*/  UISETP.GT.AND UP1, UPT, UR21, URZ, UPT ;  /* 0x000000ff1500728c */ /* 0x000fe2000bf24270 */
[----:B------:R-:W-:Y:S01]  /*0a20*/  IMAD R4, R2, UR9, RZ ;  /* 0x0000000902047c24 */ /* 0x000fe2000f8e02ff */
[----:B0-----:R-:W-:Y:S01]  /*0a30*/  PRMT R6, RZ, 0x7610, R6 ;  /* 0x00007610ff067816 */ /* 0x001fe20000000006 */
[----:B------:R2:W-:Y:S03]  /*0a40*/  STS.U16 [R15+UR10+0x700], R14 ;  /* 0x0007000e0f007988 */ /* 0x0005e6000800040a */
[----:B------:R-:W-:Y:S01]  /*0a50*/  PLOP3.LUT P2, PT, PT, PT, UP1, 0x80, 0x8 ;  /* 0x000000000008781c */ /* 0x000fe20003f4f018 */
[----:B------:R-:W-:Y:S01]  /*0a60*/  STTM.x8 tmem[UR11], RZ ;  /* 0x000000ff000079ed */ /* 0x000fe200081c000b */
[----:B------:R-:W0:Y:S02]  /*0a70*/  FENCE.VIEW.ASYNC.T ;  /* 0x00000000000073c6 */ /* 0x000e240000000200 */
[----:B0-----:R-:W-:Y:S01]  /*0a80*/  BAR.SYNC.DEFER_BLOCKING 0x0 ;  /* 0x0000000000007b1d */ /* 0x001fe20000010000 */
[----:B------:R-:W-:-:S04]  /*0a90*/  LEA R24, P3, R4, R9, 0x1 ;  /* 0x0000000904187211 */ /* 0x000fc800078608ff */
[----:B------:R-:W-:Y:S01]  /*0aa0*/  LEA.HI.X.SX32 R25, R4, R11, 0x1, P3 ;  /* 0x0000000b04197211 */ /* 0x000fe200018f0eff */
[----:B------:R-:W0:Y:S02]  /*0ab0*/  FENCE.VIEW.ASYNC.S ;  /* 0x00000000000073c6 */ /* 0x000e240000000000 */
[----:B0-----:R0:W3:Y:S02]  /*0ac0*/  @!UP2 SYNCS.EXCH.64 URZ, [UR12], UR4 ;  /* 0x000000040cffa5b2 */ /* 0x0010e40008000100 */
[----:B---3--:R-:W-:Y:S06]  /*0ad0*/  BAR.SYNC.DEFER_BLOCKING 0x0 ;  /* 0x0000000000007b1d */ /* 0x008fec0000010000 */
[----:B------:R-:W3:Y:S01]  /*0ae0*/  @P2 LDG.E.U16 R6, desc[UR18][R24.64] ;  /* 0x0000001218062981 */ /* 0x000ee2000c1e1500 */
[----:B------:R-:W-:Y:S01]  /*0af0*/  SHF.R.S32.HI R4, RZ, 0x6, R0 ;  /* 0x00000006ff047819 */ /* 0x000fe20000011400 */
[----:B------:R-:W-:Y:S01]  /*0b00*/  VOTEU.ALL UP3, P1 ;  /* 0x0000000000ff7886 */ /* 0x000fe20000860000 */
[----:B------:R-:W-:-:S04]  /*0b10*/  @!UP0 UIADD3 UR24, UPT, UPT, -UR14, 0x100000, URZ ;  /* 0x001000000e188890 */ /* 0x000fc8000fffe1ff */
[----:B------:R-:W-:Y:S02]  /*0b20*/  @!UP0 USHF.L.U32 UR25, UR24, 0xb, URZ ;  /* 0x0000000b18198899 */ /* 0x000fe400080006ff */
[----:B------:R-:W-:Y:S01]  /*0b30*/  @!UP0 USHF.L.U32 UR24, UR24, 0x1, URZ ;  /* 0x0000000118188899 */ /* 0x000fe200080006ff */
[----:B------:R-:W-:Y:S01]  /*0b40*/  VOTEU.ALL UP4, P1 ;  /* 0x0000000000ff7886 */ /* 0x000fe20000880000 */
[----:B------:R-:W-:Y:S01]  /*0b50*/  SGXT R4, R4, 0x1 ;  /* 0x000000010404781a */ /* 0x000fe20000000200 */
[----:B------:R-:W-:Y:S02]  /*0b60*/  UISETP.EQ.U32.AND UP2, UPT, UR23, URZ, UP1 ;  /* 0x000000ff1700728c */ /* 0x000fe40008f42070 */
[----:B0-----:R-:W-:-:S04]  /*0b70*/  @!UP0 UIADD3 UR4, UPT, UPT, -UR14, 0x100000, URZ ;  /* 0x001000000e048890 */ /* 0x001fc8000fffe1ff */
[----:B------:R-:W-:Y:S02]  /*0b80*/  @!UP0 USHF.L.U32 UR5, UR4, 0xb, URZ ;  /* 0x0000000b04058899 */ /* 0x000fe400080006ff */
[----:B------:R-:W-:Y:S02]  /*0b90*/  @!UP0 USHF.L.U32 UR4, UR4, 0x1, URZ ;  /* 0x0000000104048899 */ /* 0x000fe400080006ff */
[----:B------:R-:W-:Y:S01]  /*0ba0*/  UIADD3 UR28, UPT, UPT, UR27, 0x10, URZ ;  /* 0x000000101b1c7890 */ /* 0x000fe2000fffe0ff */
[----:B------:R-:W-:Y:S01]  /*0bb0*/  LOP3.LUT R4, R4, 0x90, RZ, 0xc0, !PT ;  /* 0x0000009004047812 */ /* 0x000fe200078ec0ff */
[----:B------:R-:W-:Y:S01]  /*0bc0*/  UMOV UR22, 0xc0004010 ;  /* 0xc000401000167882 */ /* 0x000fe20000000000 */
[----:B------:R-:W-:Y:S02]  /*0bd0*/  UIADD3 UR16, UPT, UPT, UR10, 0x1200, URZ ;  /* 0x000012000a107890 */ /* 0x000fe4000fffe0ff */
[----:B-1----:R-:W-:Y:S01]  /*0be0*/  LOP3.LUT R13, R4, 0x17e, R5, 0x78, !PT ;  /* 0x0000017e040d7812 */ /* 0x002fe200078e7805 */
[----:B------:R-:W-:Y:S01]  /*0bf0*/  UIADD3 UR14, UPT, UPT, UR6, UR28, URZ ;  /* 0x0000001c060e7290 */ /* 0x000fe2000fffe0ff */
[----:B------:R2:W0:Y:S01]  /*0c00*/  @!UP3 SYNCS.EXCH.64 URZ, [UR10+0x1708], UR24 ;  /* 0x001708180affb5b2 */ /* 0x0004220008000100 */
[----:B------:R-:W-:-:S04]  /*0c10*/  @!UP2 UIADD3 UR13, UPT, UPT, UR10, 0x1000, URZ ;  /* 0x000010000a0da890 */ /* 0x000fc8000fffe0ff */
[----:B------:R-:W-:Y:S02]  /*0c20*/  @!UP2 USHF.R.U32.HI UR17, URZ, 0x4, UR13 ;  /* 0x00000004ff11a899 */ /* 0x000fe4000801160d */
[----:B------:R-:W-:Y:S02]  /*0c30*/  ULEA UR13, UR8, UR14, 0x12 ;  /* 0x0000000e080d7291 */ /* 0x000fe4000f8e90ff */
[----:B------:R-:W-:Y:S01]  /*0c40*/  @!UP2 USGXT.U32 UR17, UR17, 0xe ;  /* 0x0000000e1111a89a */ /* 0x000fe20008000000 */
[----:B---3--:R2:W-:Y:S01]  /*0c50*/  STS.U16 [R13+UR10+0x1000], R6 ;  /* 0x001000060d007988 */ /* 0x0085e2000800040a */
[----:B0-----:R0:W-:Y:S06]  /*0c60*/  MEMBAR.ALL.CTA ;  /* 0x0000000000007992 */ /* 0x0011ec0000008000 */
[----:B0-----:R-:W-:Y:S04]  /*0c70*/  FENCE.VIEW.ASYNC.S ;  /* 0x00000000000073c6 */ /* 0x001fe80000000000 */
[----:B------:R-:W0:Y:S02]  /*0c80*/  FENCE.VIEW.ASYNC.S ;  /* 0x00000000000073c6 */ /* 0x000e240000000000 */
[----:B0-----:R2:W0:Y:S02]  /*0c90*/  @!UP4 SYNCS.EXCH.64 URZ, [UR10+0x1200], UR4 ;  /* 0x001200040affc5b2 */ /* 0x0014240008000100 */
[----:B0-----:R-:W-:Y:S06]  /*0ca0*/  BAR.SYNC.DEFER_BLOCKING 0x0 ;  /* 0x0000000000007b1d */ /* 0x001fec0000010000 */
[----:B--2---:R-:W-:Y:S05]  /*0cb0*/  BRA.U !UP2, `(.L_x_6) ;  /* 0x000000010a447547 */ /* 0x004fea000b800000 */
[----:B------:R-:W-:Y:S02]  /*0cc0*/  USHF.R.U32.HI UR14, URZ, 0x4, UR10 ;  /* 0x00000004ff0e7899 */ /* 0x000fe4000801160a */
[----:B------:R-:W-:Y:S02]  /*0cd0*/  UIADD3 UR4, UPT, UPT, UR10, 0x1000, URZ ;  /* 0x000010000a047890 */ /* 0x000fe4000fffe0ff */
[----:B------:R-:W-:Y:S02]  /*0ce0*/  USGXT.U32 UR14, UR14, 0xe ;  /* 0x0000000e0e0e789a */ /* 0x000fe40008000000 */
[----:B------:R-:W-:Y:S02]  /*0cf0*/  USHF.R.U32.HI UR4, URZ, 0x4, UR4 ;  /* 0x00000004ff047899 */ /* 0x000fe40008011604 */
[----:B------:R-:W-:Y:S02]  /*0d00*/  ULOP3.LUT UR14, UR14, 0x800000, URZ, 0xfc, !UPT ;  /* 0x008000000e0e7892 */ /* 0x000fe4000f8efcff */
[----:B------:R-:W-:Y:S01]  /*0d10*/  USGXT.U32 UR17, UR4, 0xe ;  /* 0x0000000e0411789a */ /* 0x000fe20008000000 */
[----:B------:R-:W-:-:S02]  /*0d20*/  UMOV UR5, URZ ;  /* 0x000000ff00057c82 */ /* 0x000fc40008000000 */
[----:B------:R-:W-:Y:S01]  /*0d30*/  UMOV UR4, UR16 ;  /* 0x0000001000047c82 */ /* 0x000fe20008000000 */
[----:B------:R-:W-:Y:S01]  /*0d40*/  UMOV UR24, 0x0 ;  /* 0x0000000000187882 */ /* 0x000fe20000000000 */
[----:B------:R-:W-:Y:S01]  /*0d50*/  UMOV UR20, UR4 ;  /* 0x0000000400147c82 */ /* 0x000fe20008000000 */
[----:B------:R-:W-:Y:S01]  /*0d60*/  UMOV UR25, 0x8048010 ;  /* 0x0804801000197882 */ /* 0x000fe20000000000 */
[----:B------:R-:W-:Y:S01]  /*0d70*/  UMOV UR15, 0x40004040 ;  /* 0x40004040000f7882 */ /* 0x000fe20000000000 */
[----:B------:R-:W-:Y:S01]  /*0d80*/  UMOV UR4, UR17 ;  /* 0x0000001100047c82 */ /* 0x000fe20008000000 */
[----:B------:R-:W-:Y:S02]  /*0d90*/  UMOV UR5, UR22 ;  /* 0x0000001600057c82 */ /* 0x000fe40008000000 */
[----:B------:R0:W-:Y:S01]  /*0da0*/  UTCHMMA gdesc[UR14], gdesc[UR4], tmem[UR28], tmem[UR24], idesc[UR25], !UPT ;  /* 0x00ff18040e0075ea */ /* 0x0001e2000f80001c */
[----:B------:R0:W-:Y:S01]  /*0db0*/  UTCBAR [UR20], URZ ;  /* 0x000000ff140073e9 */ /* 0x0001e200080000ff */
[----:B------:R-:W-:Y:S01]  /*0dc0*/  NOP ;  /* 0x0000000000007918 */ /* 0x000fe20000000000 */
.L_x_6:
[----:B------:R-:W-:Y:S05]  /*0dd0*/  BRA.U !UP1, `(.L_x_7) ;  /* 0x0000000109087547 */ /* 0x000fea000b800000 */
[----:B------:R-:W1:Y:S02]  /*0de0*/  SYNCS.PHASECHK.TRANS64.TRYWAIT P3, [UR10+0x1200], RZ ;  /* 0x001200ffff0075a7 */ /* 0x000e64000806110a */
[----:B-1----:R-:W-:Y:S05]  /*0df0*/  @!P3 BRA `(.L_x_8) ;  /* 0x0000001c00c8b947 */ /* 0x002fea0003800000 */
.L_x_7:
[----:B------:R-:W-:Y:S01]  /*0e00*/  BAR.SYNC.DEFER_BLOCKING 0x0 ;  /* 0x0000000000007b1d */ /* 0x000fe20000010000 */
[----:B------:R-:W-:-:S04]  /*0e10*/  SHF.R.U32.HI R19, RZ, 0x2, R0 ;  /* 0x00000002ff137819 */ /* 0x000fc80000011600 */
[----:B------:R-:W-:Y:S01]  /*0e20*/  LOP3.LUT R19, R19, 0x38, RZ, 0xc0, !PT ;  /* 0x0000003813137812 */ /* 0x000fe200078ec0ff */
[----:B0-----:R-:W0:Y:S01]  /*0e30*/  LDCU UR15, c[0x0][0x3a8] ;  /* 0x00007500ff0f77ac */ /* 0x001e220008000800 */
[----:B------:R-:W-:Y:S01]  /*0e40*/  LDTM.16dp32bit_t0_t15.x8 R4, tmem[UR13] ;  /* 0x0000000d000479ee */ /* 0x000fe20008980000 */
[----:B------:R-:W0:Y:S01]  /*0e50*/  LDTM.16dp32bit_t16_t31.x8 R4, tmem[UR13+0x8] ;  /* 0x0000080d000479ee */ /* 0x000e2200089a0000 */
[----:B------:R-:W-:Y:S01]  /*0e60*/  LOP3.LUT R19, R19, 0x1f, R0, 0xf8, !PT ;  /* 0x0000001f13137812 */ /* 0x000fe200078ef800 */
[----:B------:R-:W1:Y:S01]  /*0e70*/  LDCU.64 UR24, c[0x0][0x3d0] ;  /* 0x00007a00ff1877ac */ /* 0x000e620008000a00 */
[----:B------:R-:W2:Y:S01]  /*0e80*/  LDCU UR14, c[0x0][0x3d8] ;  /* 0x00007b00ff0e77ac */ /* 0x000ea20008000800 */
[----:B------:R-:W3:Y:S01]  /*0e90*/  @!P1 SYNCS.CCTL.IV [UR10+0x1200] ;  /* 0x00120000ff0099b1 */ /* 0x000ee2000800000a */
[----:B------:R-:W-:Y:S01]  /*0ea0*/  NOP ;  /* 0x0000000000007918 */ /* 0x000fe20000000000 */
[----:B-1----:R-:W-:Y:S01]  /*0eb0*/  UIMAD UR4, UR7, UR24, URZ ;  /* 0x00000018070472a4 */ /* 0x002fe2000f8e02ff */
[----:B------:R-:W-:-:S02]  /*0ec0*/  IMAD R12, R12, UR25, RZ ;  /* 0x000000190c0c7c24 */ /* 0x000fc4000f8e02ff */
[----:B0-----:R-:W-:Y:S01]  /*0ed0*/  FMUL R14, R4, UR15 ;  /* 0x0000000f040e7c20 */ /* 0x001fe20008400000 */
[----:B------:R-:W-:Y:S01]  /*0ee0*/  FMUL R15, R5, UR15 ;  /* 0x0000000f050f7c20 */ /* 0x000fe20008400000 */
[----:B------:R-:W-:Y:S01]  /*0ef0*/  FMUL R16, R6, UR15 ;  /* 0x0000000f06107c20 */ /* 0x000fe20008400000 */
[----:B------:R-:W-:Y:S01]  /*0f00*/  FMUL R17, R7, UR15 ;  /* 0x0000000f07117c20 */ /* 0x000fe20008400000 */
[----:B------:R-:W-:Y:S01]  /*0f10*/  FMUL R18, R8, UR15 ;  /* 0x0000000f08127c20 */ /* 0x000fe20008400000 */
[----:B------:R-:W-:Y:S01]  /*0f20*/  USHF.L.U32 UR5, UR4, 0x1, URZ ;  /* 0x0000000104057899 */ /* 0x000fe200080006ff */
[----:B--2---:R-:W-:Y:S01]  /*0f30*/  IMAD R2, R2, UR14, RZ ;  /* 0x0000000e02027c24 */ /* 0x004fe2000f8e02ff */
[----:B------:R-:W-:Y:S01]  /*0f40*/  FMNMX3 R16, R14, R15, R16, !PT ;  /* 0x0000000f0e107276 */ /* 0x000fe20007800010 */
[----:B------:R-:W-:Y:S01]  /*0f50*/  FMUL R14, R9, UR15 ;  /* 0x0000000f090e7c20 */ /* 0x000fe20008400000 */
[----:B------:R-:W-:Y:S02]  /*0f60*/  FMUL R15, R10, UR15 ;  /* 0x0000000f0a0f7c20 */ /* 0x000fe40008400000 */
[----:B------:R-:W-:Y:S01]  /*0f70*/  FMNMX3 R17, R16, R17, R18, !PT ;  /* 0x0000001110117276 */ /* 0x000fe20007800012 */
[----:B------:R-:W-:-:S03]  /*0f80*/  FMUL R16, R11, UR15 ;  /* 0x0000000f0b107c20 */ /* 0x000fc60008400000 */
[----:B------:R-:W-:-:S04]  /*0f90*/  FMNMX3 R15, R17, R14, R15, !PT ;  /* 0x0000000e110f7276 */ /* 0x000fc8000780000f */
[----:B------:R-:W-:Y:S02]  /*0fa0*/  FMNMX R18, R16, R15, !PT ;  /* 0x0000000f10127209 */ /* 0x000fe40007800000 */
[----:B------:R-:W0:Y:S03]  /*0fb0*/  LDC.64 R16, c[0x0][0x390] ;  /* 0x0000e400ff107b82 */ /* 0x000e260000000a00 */
[----:B------:R-:W1:Y:S02]  /*0fc0*/  SHFL.BFLY PT, R15, R18, 0x10, 0x1f ;  /* 0x0e001f00120f7f89 */ /* 0x000e6400000e0000 */
[----:B-1----:R-:W-:Y:S01]  /*0fd0*/  FMNMX3 R14, R18, -INF , R15, !PT ;  /* 0xff800000120e7876 */ /* 0x002fe2000780000f */
[----:B------:R-:W-:-:S04]  /*0fe0*/  IMAD.SHL.U32 R15, R12, 0x2, RZ ;  /* 0x000000020c0f7824 */ /* 0x000fc800078e00ff */
[----:B------:R-:W-:Y:S01]  /*0ff0*/  FADD R18, -R14, -INF ;  /* 0xff8000000e127421 */ /* 0x000fe20000000100 */
[----:B0-----:R-:W-:Y:S01]  /*1000*/  IADD3 R23, P3, P4, R15, UR5, R16 ;  /* 0x000000050f177c10 */ /* 0x001fe2000fc7e010 */
[----:B------:R-:W-:Y:S01]  /*1010*/  UIMAD.WIDE UR4, UR4, 0x2, URZ ;  /* 0x00000002040478a5 */ /* 0x000fe2000f8e02ff */
[----:B------:R-:W-:-:S04]  /*1020*/  IMAD.HI R16, R12, 0x2, RZ ;  /* 0x000000020c107827 */ /* 0x000fc800078e02ff */
[----:B------:R-:W-:Y:S01]  /*1030*/  FMUL R15, R18, 1.4426950216293334961 ;  /* 0x3fb8aa3b120f7820 */ /* 0x000fe20000400000 */
[----:B------:R-:W-:Y:S02]  /*1040*/  SHF.L.U32 R12, R19, 0x4, RZ ;  /* 0x00000004130c7819 */ /* 0x000fe400000006ff */
[----:B------:R-:W-:-:S03]  /*1050*/  IADD3.X R19, PT, PT, R16, UR5, R17, P3, P4 ;  /* 0x0000000510137c10 */ /* 0x000fc60009fe8411 */
[----:B------:R-:W3:Y:S01]  /*1060*/  MUFU.EX2 R15, R15 ;  /* 0x0000000f000f7308 */ /* 0x000ee20000000800 */
[----:B------:R-:W-:Y:S02]  /*1070*/  SHF.R.U32.HI R17, RZ, 0x1, R0 ;  /* 0x00000001ff117819 */ /* 0x000fe40000011600 */
[----:B------:R-:W-:Y:S02]  /*1080*/  LOP3.LUT R16, R12, 0x1b0, RZ, 0xc0, !PT ;  /* 0x000001b00c107812 */ /* 0x000fe400078ec0ff */
[----:B------:R-:W-:Y:S02]  /*1090*/  LEA R22, P3, R2, R23, 0x1 ;  /* 0x0000001702167211 */ /* 0x000fe400078608ff */
[----:B------:R-:W-:Y:S02]  /*10a0*/  LOP3.LUT R16, R16, 0x40, R17, 0xf8, !PT ;  /* 0x0000004010107812 */ /* 0x000fe400078ef811 */
[----:B------:R-:W-:-:S03]  /*10b0*/  LEA.HI.X.SX32 R23, R2, R19, 0x1, P3 ;  /* 0x0000001302177211 */ /* 0x000fc600018f0eff */
[----:B------:R-:W-:Y:S01]  /*10c0*/  VIADD R2, R16, UR10 ;  /* 0x0000000a10027c36 */ /* 0x000fe20008000000 */
[----:B------:R-:W-:-:S04]  /*10d0*/  PRMT R16, RZ, 0x7610, R16 ;  /* 0x00007610ff107816 */ /* 0x000fc80000000010 */
[----:B---3--:R0:W-:Y:S01]  /*10e0*/  STSM.16.M88 [R2+0x1000], R15 ;  /* 0x0010000f02007844 */ /* 0x0081e20000000000 */
[----:B------:R-:W-:Y:S06]  /*10f0*/  BAR.SYNC.DEFER_BLOCKING 0x0 ;  /* 0x0000000000007b1d */ /* 0x000fec0000010000 */
[----:B------:R-:W2:Y:S01]  /*1100*/  @P2 LDG.E.U16 R16, desc[UR18][R22.64] ;  /* 0x0000001216102981 */ /* 0x000ea2000c1e1500 */
[--C-:B------:R-:W-:Y:S01]  /*1110*/  FFMA R4, R4, UR15, -R14.reuse ;  /* 0x0000000f04047c23 */ /* 0x100fe2000800080e */
[--C-:B------:R-:W-:Y:S01]  /*1120*/  FFMA R5, R5, UR15, -R14.reuse ;  /* 0x0000000f05057c23 */ /* 0x100fe2000800080e */
[--C-:B------:R-:W-:Y:S01]  /*1130*/  FFMA R6, R6, UR15, -R14.reuse ;  /* 0x0000000f06067c23 */ /* 0x100fe2000800080e */
[--C-:B------:R-:W-:Y:S01]  /*1140*/  FFMA R7, R7, UR15, -R14.reuse ;  /* 0x0000000f07077c23 */ /* 0x100fe2000800080e */
[----:B------:R-:W-:Y:S01]  /*1150*/  FMUL R4, R4, 1.4426950216293334961 ;  /* 0x3fb8aa3b04047820 */ /* 0x000fe20000400000 */
[----:B------:R-:W-:Y:S01]  /*1160*/  FMUL R5, R5, 1.4426950216293334961 ;  /* 0x3fb8aa3b05057820 */ /* 0x000fe20000400000 */
[----:B------:R-:W-:Y:S01]  /*1170*/  FMUL R6, R6, 1.4426950216293334961 ;  /* 0x3fb8aa3b06067820 */ /* 0x000fe20000400000 */
[----:B------:R-:W-:Y:S01]  /*1180*/  FMUL R7, R7, 1.4426950216293334961 ;  /* 0x3fb8aa3b07077820 */ /* 0x000fe20000400000 */
[--C-:B------:R-:W-:Y:S01]  /*1190*/  FFMA R8, R8, UR15, -R14.reuse ;  /* 0x0000000f08087c23 */ /* 0x100fe2000800080e */
[--C-:B------:R-:W-:Y:S01]  /*11a0*/  FFMA R9, R9, UR15, -R14.reuse ;  /* 0x0000000f09097c23 */ /* 0x100fe2000800080e */
[----:B------:R-:W-:Y:S01]  /*11b0*/  MUFU.EX2 R4, R4 ;  /* 0x0000000400047308 */ /* 0x000fe20000000800 */
[--C-:B------:R-:W-:Y:S01]  /*11c0*/  FFMA R10, R10, UR15, -R14.reuse ;  /* 0x0000000f0a0a7c23 */ /* 0x100fe2000800080e */
[----:B------:R-:W-:Y:S01]  /*11d0*/  FMUL R8, R8, 1.4426950216293334961 ;  /* 0x3fb8aa3b08087820 */ /* 0x000fe20000400000 */
[----:B------:R-:W-:Y:S01]  /*11e0*/  FMUL R9, R9, 1.4426950216293334961 ;  /* 0x3fb8aa3b09097820 */ /* 0x000fe20000400000 */
[----:B------:R-:W-:Y:S01]  /*11f0*/  FFMA R11, R11, UR15, -R14 ;  /* 0x0000000f0b0b7c23 */ /* 0x000fe2000800080e */
[----:B------:R-:W-:Y:S01]  /*1200*/  FMUL R10, R10, 1.4426950216293334961 ;  /* 0x3fb8aa3b0a0a7820 */ /* 0x000fe20000400000 */
[----:B------:R-:W-:Y:S01]  /*1210*/  LOP3.LUT R12, R12, 0x1f0, RZ, 0xc0, !PT ;  /* 0x000001f00c0c7812 */ /* 0x000fe200078ec0ff */
[----:B------:R-:W-:Y:S01]  /*1220*/  UIADD3 UR29, UPT, UPT, UR27, 0x20, URZ ;  /* 0x000000201b1d7890 */ /* 0x000fe2000fffe0ff */
[----:B------:R-:W1:Y:S01]  /*1230*/  MUFU.EX2 R5, R5 ;  /* 0x0000000500057308 */ /* 0x000e620000000800 */
[----:B------:R-:W-:Y:S01]  /*1240*/  FMUL R11, R11, 1.4426950216293334961 ;  /* 0x3fb8aa3b0b0b7820 */ /* 0x000fe20000400000 */
[----:B------:R-:W-:-:S02]  /*1250*/  UIADD3 UR21, UPT, UPT, UR21, -0x10, URZ ;  /* 0xfffffff015157890 */ /* 0x000fc4000fffe0ff */
[----:B------:R-:W-:-:S04]  /*1260*/  UIADD3 UR6, UPT, UPT, UR6, UR29, URZ ;  /* 0x0000001d06067290 */ /* 0x000fc8000fffe0ff */
[----:B------:R-:W3:Y:S01]  /*1270*/  MUFU.EX2 R6, R6 ;  /* 0x0000000600067308 */ /* 0x000ee20000000800 */
[----:B------:R-:W-:-:S07]  /*1280*/  ULEA UR20, UR8, UR6, 0x12 ;  /* 0x0000000608147291 */ /* 0x000fce000f8e90ff */
[----:B------:R-:W4:Y:S01]  /*1290*/  MUFU.EX2 R7, R7 ;  /* 0x0000000700077308 */ /* 0x000f220000000800 */
[----:B-1----:R-:W-:Y:S01]  /*12a0*/  FADD R17, R4, R5 ;  /* 0x0000000504117221 */ /* 0x002fe20000000000 */
[----:B------:R-:W-:-:S06]  /*12b0*/  F2FP.F16.F32.PACK_AB R4, R5, R4 ;  /* 0x000000040504723e */ /* 0x000fcc00000000ff */
[----:B------:R-:W1:Y:S01]  /*12c0*/  MUFU.EX2 R8, R8 ;  /* 0x0000000800087308 */ /* 0x000e620000000800 */
[----:B---3--:R-:W-:-:S07]  /*12d0*/  FADD R18, R6, R17 ;  /* 0x0000001106127221 */ /* 0x008fce0000000000 */
[----:B------:R-:W3:Y:S01]  /*12e0*/  MUFU.EX2 R9, R9 ;  /* 0x0000000900097308 */ /* 0x000ee20000000800 */
[C---:B----4-:R-:W-:Y:S01]  /*12f0*/  FADD R17, R7.reuse, R18 ;  /* 0x0000001207117221 */ /* 0x050fe20000000000 */
[----:B------:R-:W-:Y:S01]  /*1300*/  F2FP.F16.F32.PACK_AB R5, R7, R6 ;  /* 0x000000060705723e */ /* 0x000fe200000000ff */
[----:B------:R0:W4:Y:S01]  /*1310*/  LDSM.16.M88 R18, [R12+UR10+0x1000] ;  /* 0x0010000a0c12783b */ /* 0x0001220008000000 */
[----:B------:R-:W-:Y:S01]  /*1320*/  BAR.SYNC.DEFER_BLOCKING 0x0 ;  /* 0x0000000000007b1d */ /* 0x000fe20000010000 */
[----:B-1----:R-:W-:-:S05]  /*1330*/  FADD R20, R8, R17 ;  /* 0x0000001108147221 */ /* 0x002fca0000000000 */
[----:B------:R-:W1:Y:S01]  /*1340*/  MUFU.EX2 R10, R10 ;  /* 0x0000000a000a7308 */ /* 0x000e620000000800 */
[C---:B---3--:R-:W-:Y:S01]  /*1350*/  FADD R17, R9.reuse, R20 ;  /* 0x0000001409117221 */ /* 0x048fe20000000000 */
[----:B------:R-:W-:-:S06]  /*1360*/  F2FP.F16.F32.PACK_AB R6, R9, R8 ;  /* 0x000000080906723e */ /* 0x000fcc00000000ff */
[----:B------:R-:W3:Y:S01]  /*1370*/  MUFU.EX2 R11, R11 ;  /* 0x0000000b000b7308 */ /* 0x000ee20000000800 */
[----:B-1----:R-:W-:-:S04]  /*1380*/  FADD R20, R10, R17 ;  /* 0x000000110a147221 */ /* 0x002fc80000000000 */
[C---:B---3--:R-:W-:Y:S01]  /*1390*/  FADD R17, R11.reuse, R20 ;  /* 0x000000140b117221 */ /* 0x048fe20000000000 */
[----:B------:R-:W-:Y:S01]  /*13a0*/  F2FP.F16.F32.PACK_AB R7, R11, R10 ;  /* 0x0000000a0b07723e */ /* 0x000fe200000000ff */
[----:B--2---:R0:W-:Y:S04]  /*13b0*/  STS.U16 [R13+UR10+0x1000], R16 ;  /* 0x001000100d007988 */ /* 0x0041e8000800040a */
[----:B------:R0:W1:Y:S01]  /*13c0*/  SHFL.BFLY PT, R16, R17, 0x10, 0x1f ;  /* 0x0e001f0011107f89 */ /* 0x00006200000e0000 */
[----:B----4-:R-:W-:Y:S05]  /*13d0*/  BRA.U !UP1, `(.L_x_9) ;  /* 0x0000000109087547 */ /* 0x010fea000b800000 */
[----:B------:R2:W-:Y:S01]  /*13e0*/  STTM.16dp32bit_t0_t15.x4 tmem[UR20], R4 ;  /* 0x00000004000079ed */ /* 0x0005e20008900014 */
[----:B------:R2:W-:Y:S02]  /*13f0*/  STTM.16dp32bit_t16_t31.x4 tmem[UR20+0x4], R4 ;  /* 0x00000404000079ed */ /* 0x0005e40008920014 */
.L_x_9:
[----:B------:R-:W3:Y:S02]  /*1400*/  FENCE.VIEW.ASYNC.T ;  /* 0x00000000000073c6 */ /* 0x000ee40000000200 */
[----:B---3--:R-:W-:Y:S06]  /*1410*/  BAR.SYNC.DEFER_BLOCKING 0x0 ;  /* 0x0000000000007b1d */ /* 0x008fec0000010000 */
[----:B--2---:R-:W2:Y:S01]  /*1420*/  LDTM.x8 R4, tmem[UR11] ;  /* 0x0000000b000479ee */ /* 0x004ea200081c0000 */
[----:B------:R-:W-:Y:S01]  /*1430*/  NOP ;  /* 0x0000000000007918 */ /* 0x000fe20000000000 */
[----:B------:R-:W-:Y:S05]  /*1440*/  BRA.U !UP1, `(.L_x_10) ;  /* 0x0000000109247547 */ /* 0x000fea000b800000 */
[C---:B--2---:R-:W-:Y:S01]  /*1450*/  FMUL R4, R18.reuse, R4 ;  /* 0x0000000412047220 */ /* 0x044fe20000400000 */
[C---:B------:R-:W-:Y:S01]  /*1460*/  FMUL R5, R18.reuse, R5 ;  /* 0x0000000512057220 */ /* 0x040fe20000400000 */
[C---:B------:R-:W-:Y:S01]  /*1470*/  FMUL R6, R18.reuse, R6 ;  /* 0x0000000612067220 */ /* 0x040fe20000400000 */
[C---:B------:R-:W-:Y:S01]  /*1480*/  FMUL R7, R18.reuse, R7 ;  /* 0x0000000712077220 */ /* 0x040fe20000400000 */
[C---:B------:R-:W-:Y:S01]  /*1490*/  FMUL R8, R18.reuse, R8 ;  /* 0x0000000812087220 */ /* 0x040fe20000400000 */
[C---:B------:R-:W-:Y:S01]  /*14a0*/  FMUL R9, R18.reuse, R9 ;  /* 0x0000000912097220 */ /* 0x040fe20000400000 */
[C---:B------:R-:W-:Y:S01]  /*14b0*/  FMUL R10, R18.reuse, R10 ;  /* 0x0000000a120a7220 */ /* 0x040fe20000400000 */
[----:B------:R-:W-:-:S04]  /*14c0*/  FMUL R11, R18, R11 ;  /* 0x0000000b120b7220 */ /* 0x000fc80000400000 */
[----:B------:R3:W-:Y:S03]  /*14d0*/  STTM.x8 tmem[UR11], R4 ;  /* 0x00000004000079ed */ /* 0x0007e600081c000b */
.L_x_10:
[----:B--2---:R-:W2:Y:S02]  /*14e0*/  FENCE.VIEW.ASYNC.T ;  /* 0x00000000000073c6 */ /* 0x004ea40000000200 */
[----:B--2---:R-:W-:Y:S01]  /*14f0*/  BAR.SYNC.DEFER_BLOCKING 0x0 ;  /* 0x0000000000007b1d */ /* 0x004fe20000010000 */
[----:B01----:R-:W-:Y:S01]  /*1500*/  FADD R16, R17, R16 ;  /* 0x0000001011107221 */ /* 0x003fe20000000000 */
[----:B------:R-:W-:-:S03]  /*1510*/  UISETP.GE.AND UP1, UPT, UR21, 0x1, UPT ;  /* 0x000000011500788c */ /* 0x000fc6000bf26270 */
[----:B------:R-:W-:Y:S01]  /*1520*/  FADD R16, R15, R16 ;  /* 0x000000100f107221 */ /* 0x000fe20000000000 */
[----:B------:R-:W-:Y:S01]  /*1530*/  UMOV UR14, UR17 ;  /* 0x00000011000e7c82 */ /* 0x000fe20008000000 */
[----:B------:R-:W-:Y:S01]  /*1540*/  UMOV UR15, UR22 ;  /* 0x00000016000f7c82 */ /* 0x000fe20008000000 */
[----:B------:R0:W-:Y:S06]  /*1550*/  MEMBAR.ALL.CTA ;  /* 0x0000000000007992 */ /* 0x0001ec0000008000 */
[----:B0-----:R-:W0:Y:S02]  /*1560*/  FENCE.VIEW.ASYNC.S ;  /* 0x00000000000073c6 */ /* 0x001e240000000000 */
[----:B0-----:R-:W-:Y:S06]  /*1570*/  BAR.SYNC.DEFER_BLOCKING 0x0 ;  /* 0x0000000000007b1d */ /* 0x001fec0000010000 */
[----:B------:R-:W-:Y:S05]  /*1580*/  BRA.U !UP2, `(.L_x_11) ;  /* 0x000000010a207547 */ /* 0x000fea000b800000 */
[----:B------:R-:W-:Y:S01]  /*1590*/  UMOV UR4, UR12 ;  /* 0x0000000c00047c82 */ /* 0x000fe20008000000 */
[----:B------:R-:W-:Y:S01]  /*15a0*/  UMOV UR5, URZ ;  /* 0x000000ff00057c82 */ /* 0x000fe20008000000 */
[----:B------:R-:W-:Y:S01]  /*15b0*/  UMOV UR30, 0x0 ;  /* 0x00000000001e7882 */ /* 0x000fe20000000000 */
[----:B------:R-:W-:Y:S01]  /*15c0*/  UMOV UR31, 0x8040010 ;  /* 0x08040010001f7882 */ /* 0x000fe20000000000 */
[----:B------:R-:W-:Y:S01]  /*15d0*/  UMOV UR4, UR4 ;  /* 0x0000000400047c82 */ /* 0x000fe20008000000 */
[----:B------:R0:W-:Y:S01]  /*15e0*/  UTCHMMA tmem[UR29], gdesc[UR14], tmem[UR27], tmem[UR30], idesc[UR31], UPT ;  /* 0x00ff1e0e1d0079ea */ /* 0x0001e2000b80001b */
[----:B------:R0:W-:Y:S01]  /*15f0*/  UTCBAR [UR4], URZ ;  /* 0x000000ff040073e9 */ /* 0x0001e200080000ff */
[----:B------:R-:W-:Y:S02]  /*1600*/  NOP ;  /* 0x0000000000007918 */ /* 0x000fe40000000000 */
.L_x_11:
[----:B------:R-:W-:Y:S01]  /*1610*/  FSEL R14, R14, -INF , P2 ;  /* 0xff8000000e0e7808 */ /* 0x000fe20001000000 */
[----:B0-----:R-:W-:Y:S01]  /*1620*/  UMOV UR4, URZ ;  /* 0x000000ff00047c82 */ /* 0x001fe20008000000 */
[----:B------:R-:W-:Y:S01]  /*1630*/  FSEL R21, R16, 1, P2 ;  /* 0x3f80000010157808 */ /* 0x000fe20001000000 */
[----:B------:R-:W-:Y:S06]  /*1640*/  BRA.U !UP1, `(.L_x_12) ;  /* 0x00000009098c7547 */ /* 0x000fec000b800000 */
[----:B------:R-:W-:Y:S01]  /*1650*/  USHF.R.U32.HI UR5, URZ, 0x4, UR10 ;  /* 0x00000004ff057899 */ /* 0x000fe2000801160a */
[----:B------:R-:W-:Y:S01]  /*1660*/  HFMA2 R18, -RZ, RZ, 0, 0 ;  /* 0x00000000ff127431 */ /* 0x000fe200000001ff */
[----:B------:R-:W-:Y:S01]  /*1670*/  USHF.L.U32 UR24, UR25, 0x4, URZ ;  /* 0x0000000419187899 */ /* 0x000fe200080006ff */
[----:B------:R-:W-:Y:S01]  /*1680*/  IMAD.MOV.U32 R17, RZ, RZ, R14 ;  /* 0x000000ffff117224 */ /* 0x000fe200078e000e */
[----:B------:R-:W-:Y:S02]  /*1690*/  USHF.L.U32 UR25, UR9, 0x4, URZ ;  /* 0x0000000409197899 */ /* 0x000fe400080006ff */
[----:B------:R-:W-:Y:S02]  /*16a0*/  UIADD3 UR4, UPT, UPT, UR10, 0x1500, URZ ;  /* 0x000015000a047890 */ /* 0x000fe4000fffe0ff */
[----:B------:R-:W-:Y:S01]  /*16b0*/  USGXT.U32 UR5, UR5, 0xe ;  /* 0x0000000e0505789a */ /* 0x000fe20008000000 */
[----:B------:R-:W-:Y:S01]  /*16c0*/  IMAD.U32 R15, RZ, RZ, UR24 ;  /* 0x00000018ff0f7e24 */ /* 0x000fe2000f8e00ff */
[----:B------:R-:W-:Y:S01]  /*16d0*/  USHF.R.U32.HI UR22, URZ, 0x4, UR16 ;  /* 0x00000004ff167899 */ /* 0x000fe20008011610 */
[----:B------:R-:W-:Y:S01]  /*16e0*/  IMAD.U32 R20, RZ, RZ, UR25 ;  /* 0x00000019ff147e24 */ /* 0x000fe2000f8e00ff */
[----:B------:R-:W-:-:S02]  /*16f0*/  USHF.R.U32.HI UR4, URZ, 0x4, UR4 ;  /* 0x00000004ff047899 */ /* 0x000fc40008011604 */
[----:B------:R-:W-:Y:S02]  /*1700*/  UISETP.NE.U32.AND UP2, UPT, UR23, URZ, UPT ;  /* 0x000000ff1700728c */ /* 0x000fe4000bf45070 */
[----:B------:R-:W-:Y:S01]  /*1710*/  ULOP3.LUT UR16, UR5, 0x800000, URZ, 0xfc, !UPT ;  /* 0x0080000005107892 */ /* 0x000fe2000f8efcff */
[----:B------:R-:W0:Y:S01]  /*1720*/  LDCU UR32, c[0x0][0x3a8] ;  /* 0x00007500ff2077ac */ /* 0x000e220008000800 */
[----:B------:R-:W-:Y:S02]  /*1730*/  USGXT.U32 UR22, UR22, 0xe ;  /* 0x0000000e1616789a */ /* 0x000fe40008000000 */
[----:B------:R-:W-:Y:S01]  /*1740*/  USGXT.U32 UR23, UR4, 0xe ;  /* 0x0000000e0417789a */ /* 0x000fe20008000000 */
[----:B------:R-:W-:Y:S01]  /*1750*/  UMOV UR26, 0x1 ;  /* 0x00000001001a7882 */ /* 0x000fe20000000000 */
[----:B------:R-:W-:Y:S01]  /*1760*/  UMOV UR5, URZ ;  /* 0x000000ff00057c82 */ /* 0x000fe20008000000 */
[----:B------:R-:W-:-:S09]  /*1770*/  UMOV UR6, URZ ;  /* 0x000000ff00067c82 */ /* 0x000fd20008000000 */
.L_x_17:
[----:B0--3--:R-:W-:-:S04]  /*1780*/  LEA R4, P2, R20, R24, 0x1 ;  /* 0x0000001814047211 */ /* 0x009fc800078408ff */
[----:B------:R-:W-:-:S05]  /*1790*/  LEA.HI.X.SX32 R5, R20, R25, 0x1, P2 ;  /* 0x0000001914057211 */ /* 0x000fca00010f0eff */
[----:B------:R-:W2:Y:S01]  /*17a0*/  LDG.E.U16 R4, desc[UR18][R4.64] ;  /* 0x0000001204047981 */ /* 0x000ea2000c1e1500 */
[----:B------:R-:W-:Y:S01]  /*17b0*/  UMOV UR8, 0x1 ;  /* 0x0000000100087882 */ /* 0x000fe20000000000 */
[----:B------:R-:W-:Y:S01]  /*17c0*/  VOTEU.ALL UP1, P1 ;  /* 0x0000000000ff7886 */ /* 0x000fe20000820000 */
[----:B------:R-:W-:-:S04]  /*17d0*/  @!UP0 UIADD3 UR8, UPT, UPT, -UR8, 0x100000, URZ ;  /* 0x0010000008088890 */ /* 0x000fc8000fffe1ff */
[----:B------:R-:W-:Y:S02]  /*17e0*/  @!UP0 USHF.L.U32 UR9, UR8, 0xb, URZ ;  /* 0x0000000b08098899 */ /* 0x000fe400080006ff */
[----:B------:R-:W-:Y:S01]  /*17f0*/  @!UP0 USHF.L.U32 UR8, UR8, 0x1, URZ ;  /* 0x0000000108088899 */ /* 0x000fe200080006ff */
[----:B--2---:R1:W-:Y:S01]  /*1800*/  STS.U16 [R13+UR10+0x1200], R4 ;  /* 0x001200040d007988 */ /* 0x0043e2000800040a */
[----:B------:R2:W-:Y:S06]  /*1810*/  MEMBAR.ALL.CTA ;  /* 0x0000000000007992 */ /* 0x0005ec0000008000 */
[----:B--2---:R-:W-:Y:S04]  /*1820*/  FENCE.VIEW.ASYNC.S ;  /* 0x00000000000073c6 */ /* 0x004fe80000000000 */
[----:B------:R-:W2:Y:S02]  /*1830*/  FENCE.VIEW.ASYNC.S ;  /* 0x00000000000073c6 */ /* 0x000ea40000000000 */
[----:B--2---:R1:W2:Y:S02]  /*1840*/  @!UP1 SYNCS.EXCH.64 URZ, [UR10+0x1400], UR8 ;  /* 0x001400080aff95b2 */ /* 0x0042a40008000100 */
[----:B--2---:R-:W-:Y:S06]  /*1850*/  BAR.SYNC.DEFER_BLOCKING 0x0 ;  /* 0x0000000000007b1d */ /* 0x004fec0000010000 */
[----:B-1----:R-:W-:Y:S05]  /*1860*/  BRA.U UP2, `(.L_x_13) ;  /* 0x00000001022c7547 */ /* 0x002fea000b800000 */
[----:B------:R-:W-:Y:S01]  /*1870*/  UIADD3 UR8, UPT, UPT, UR10, 0x1400, URZ ;  /* 0x000014000a087890 */ /* 0x000fe2000fffe0ff */
[----:B------:R-:W-:Y:S01]  /*1880*/  UMOV UR9, URZ ;  /* 0x000000ff00097c82 */ /* 0x000fe20008000000 */
[----:B------:R-:W-:Y:S01]  /*1890*/  UMOV UR17, 0x40004040 ;  /* 0x4000404000117882 */ /* 0x000fe20000000000 */
[----:B------:R-:W-:Y:S01]  /*18a0*/  UMOV UR14, UR22 ;  /* 0x00000016000e7c82 */ /* 0x000fe20008000000 */
[----:B------:R-:W-:Y:S01]  /*18b0*/  UMOV UR15, 0xc0004010 ;  /* 0xc0004010000f7882 */ /* 0x000fe20000000000 */
[----:B------:R-:W-:Y:S01]  /*18c0*/  UMOV UR30, 0x0 ;  /* 0x00000000001e7882 */ /* 0x000fe20000000000 */
[----:B------:R-:W-:Y:S01]  /*18d0*/  UMOV UR31, 0x8048010 ;  /* 0x08048010001f7882 */ /* 0x000fe20000000000 */
[----:B------:R-:W-:Y:S01]  /*18e0*/  UMOV UR8, UR8 ;  /* 0x0000000800087c82 */ /* 0x000fe20008000000 */
[----:B------:R1:W-:Y:S01]  /*18f0*/  UTCHMMA gdesc[UR16], gdesc[UR14], tmem[UR28], tmem[UR30], idesc[UR31], !UPT ;  /* 0x00ff1e0e100075ea */ /* 0x0003e2000f80001c */
[----:B------:R1:W-:Y:S01]  /*1900*/  UTCBAR [UR8], URZ ;  /* 0x000000ff080073e9 */ /* 0x0003e200080000ff */
[----:B------:R-:W-:-:S02]  /*1910*/  NOP ;  /* 0x0000000000007918 */ /* 0x000fc40000000000 */
.L_x_13:
[----:B------:R-:W2:Y:S02]  /*1920*/  SYNCS.PHASECHK.TRANS64.TRYWAIT P2, [UR10+0x1400], RZ ;  /* 0x001400ffff0075a7 */ /* 0x000ea4000804110a */
[----:B--2---:R-:W-:Y:S05]  /*1930*/  @!P2 BRA `(.L_x_14) ;  /* 0x000000140004a947 */ /* 0x004fea0003800000 */
.L_x_23:
[----:B------:R-:W-:Y:S06]  /*1940*/  BAR.SYNC.DEFER_BLOCKING 0x0 ;  /* 0x0000000000007b1d */ /* 0x000fec0000010000 */
[----:B------:R-:W-:Y:S01]  /*1950*/  LDTM.16dp32bit_t0_t15.x8 R4, tmem[UR13] ;  /* 0x0000000d000479ee */ /* 0x000fe20008980000 */
[----:B------:R-:W2:Y:S01]  /*1960*/  LDTM.16dp32bit_t16_t31.x8 R4, tmem[UR13+0x8] ;  /* 0x0000080d000479ee */ /* 0x000ea200089a0000 */
[----:B------:R-:W3:Y:S01]  /*1970*/  @!P1 SYNCS.CCTL.IV [UR10+0x1400] ;  /* 0x00140000ff0099b1 */ /* 0x000ee2000800000a */
[----:B------:R-:W-:Y:S01]  /*1980*/  NOP ;  /* 0x0000000000007918 */ /* 0x000fe20000000000 */
[----:B0-2---:R-:W-:Y:S01]  /*1990*/  FMUL R14, R4, UR32 ;  /* 0x00000020040e7c20 */ /* 0x005fe20008400000 */
[----:B------:R-:W-:Y:S01]  /*19a0*/  FMUL R19, R5, UR32 ;  /* 0x0000002005137c20 */ /* 0x000fe20008400000 */
[----:B------:R-:W-:-:S05]  /*19b0*/  FMUL R16, R6, UR32 ;  /* 0x0000002006107c20 */ /* 0x000fca0008400000 */
[----:B------:R-:W-:Y:S01]  /*19c0*/  FMNMX3 R16, R14, R19, R16, !PT ;  /* 0x000000130e107276 */ /* 0x000fe20007800010 */
[----:B------:R-:W-:Y:S01]  /*19d0*/  FMUL R14, R7, UR32 ;  /* 0x00000020070e7c20 */ /* 0x000fe20008400000 */
[----:B------:R-:W-:-:S05]  /*19e0*/  FMUL R19, R8, UR32 ;  /* 0x0000002008137c20 */ /* 0x000fca0008400000 */
[----:B------:R-:W-:Y:S01]  /*19f0*/  FMNMX3 R16, R16, R14, R19, !PT ;  /* 0x0000000e10107276 */ /* 0x000fe20007800013 */
[----:B------:R-:W-:Y:S01]  /*1a00*/  FMUL R14, R9, UR32 ;  /* 0x00000020090e7c20 */ /* 0x000fe20008400000 */
[----:B------:R-:W-:-:S05]  /*1a10*/  FMUL R19, R10, UR32 ;  /* 0x000000200a137c20 */ /* 0x000fca0008400000 */
[----:B------:R-:W-:Y:S01]  /*1a20*/  FMNMX3 R19, R16, R14, R19, !PT ;  /* 0x0000000e10137276 */ /* 0x000fe20007800013 */
[----:B------:R-:W-:-:S05]  /*1a30*/  FMUL R14, R11, UR32 ;  /* 0x000000200b0e7c20 */ /* 0x000fca0008400000 */
[----:B------:R-:W-:-:S05]  /*1a40*/  FMNMX R26, R14, R19, !PT ;  /* 0x000000130e1a7209 */ /* 0x000fca0007800000 */
[----:B------:R-:W0:Y:S02]  /*1a50*/  SHFL.BFLY PT, R14, R26, 0x10, 0x1f ;  /* 0x0e001f001a0e7f89 */ /* 0x000e2400000e0000 */
[----:B0-----:R-:W-:-:S05]  /*1a60*/  FMNMX3 R14, R26, R14, R17, !PT ;  /* 0x0000000e1a0e7276 */ /* 0x001fca0007800011 */
[----:B------:R-:W-:Y:S01]  /*1a70*/  FADD R19, -R14, R17 ;  /* 0x000000110e137221 */ /* 0x000fe20000000100 */
[--C-:B------:R-:W-:Y:S01]  /*1a80*/  FFMA R5, R5, UR32, -R14.reuse ;  /* 0x0000002005057c23 */ /* 0x100fe2000800080e */
[--C-:B------:R-:W-:Y:S01]  /*1a90*/  FFMA R4, R4, UR32, -R14.reuse ;  /* 0x0000002004047c23 */ /* 0x100fe2000800080e */
[--C-:B------:R-:W-:Y:S01]  /*1aa0*/  FFMA R6, R6, UR32, -R14.reuse ;  /* 0x0000002006067c23 */ /* 0x100fe2000800080e */
[----:B------:R-:W-:Y:S01]  /*1ab0*/  FMUL R26, R19, 1.4426950216293334961 ;  /* 0x3fb8aa3b131a7820 */ /* 0x000fe20000400000 */
[----:B------:R-:W-:Y:S01]  /*1ac0*/  FMUL R5, R5, 1.4426950216293334961 ;  /* 0x3fb8aa3b05057820 */ /* 0x000fe20000400000 */
[----:B------:R-:W-:Y:S01]  /*1ad0*/  FMUL R4, R4, 1.4426950216293334961 ;  /* 0x3fb8aa3b04047820 */ /* 0x000fe20000400000 */
[--C-:B------:R-:W-:Y:S01]  /*1ae0*/  FFMA R7, R7, UR32, -R14.reuse ;  /* 0x0000002007077c23 */ /* 0x100fe2000800080e */
[--C-:B------:R-:W-:Y:S01]  /*1af0*/  FFMA R8, R8, UR32, -R14.reuse ;  /* 0x0000002008087c23 */ /* 0x100fe2000800080e */
[----:B------:R-:W-:Y:S01]  /*1b00*/  FMUL R6, R6, 1.4426950216293334961 ;  /* 0x3fb8aa3b06067820 */ /* 0x000fe20000400000 */
[----:B------:R-:W3:Y:S01]  /*1b10*/  MUFU.EX2 R26, R26 ;  /* 0x0000001a001a7308 */ /* 0x000ee20000000800 */
[----:B------:R-:W-:Y:S01]  /*1b20*/  FMUL R19, R7, 1.4426950216293334961 ;  /* 0x3fb8aa3b07137820 */ /* 0x000fe20000400000 */
[----:B------:R-:W-:Y:S01]  /*1b30*/  FMUL R7, R8, 1.4426950216293334961 ;  /* 0x3fb8aa3b08077820 */ /* 0x000fe20000400000 */
[----:B------:R-:W-:Y:S01]  /*1b40*/  SHF.L.U32 R8, R18, 0x1f, RZ ;  /* 0x0000001f12087819 */ /* 0x000fe200000006ff */
[--C-:B------:R-:W-:Y:S01]  /*1b50*/  FFMA R9, R9, UR32, -R14.reuse ;  /* 0x0000002009097c23 */ /* 0x100fe2000800080e */
[--C-:B------:R-:W-:Y:S01]  /*1b60*/  FFMA R10, R10, UR32, -R14.reuse ;  /* 0x000000200a0a7c23 */ /* 0x100fe2000800080e */
[----:B------:R-:W-:-:S02]  /*1b70*/  FFMA R11, R11, UR32, -R14 ;  /* 0x000000200b0b7c23 */ /* 0x000fc4000800080e */
[----:B------:R-:W-:Y:S01]  /*1b80*/  MUFU.EX2 R16, R4 ;  /* 0x0000000400107308 */ /* 0x000fe20000000800 */
[----:B------:R-:W-:Y:S01]  /*1b90*/  FMUL R9, R9, 1.4426950216293334961 ;  /* 0x3fb8aa3b09097820 */ /* 0x000fe20000400000 */
[----:B------:R-:W-:-:S06]  /*1ba0*/  FMUL R11, R11, 1.4426950216293334961 ;  /* 0x3fb8aa3b0b0b7820 */ /* 0x000fcc0000400000 */
[----:B------:R-:W0:Y:S01]  /*1bb0*/  MUFU.EX2 R5, R5 ;  /* 0x0000000500057308 */ /* 0x000e220000000800 */
[----:B---3--:R2:W-:Y:S01]  /*1bc0*/  STSM.16.M88 [R2+0x1200], R26 ;  /* 0x0012001a02007844 */ /* 0x0085e20000000000 */
[----:B------:R-:W-:Y:S06]  /*1bd0*/  BAR.SYNC.DEFER_BLOCKING 0x0 ;  /* 0x0000000000007b1d */ /* 0x000fec0000010000 */
[----:B------:R3:W4:Y:S08]  /*1be0*/  MUFU.EX2 R17, R6 ;  /* 0x0000000600117308 */ /* 0x0007300000000800 */
[----:B------:R-:W5:Y:S01]  /*1bf0*/  MUFU.EX2 R4, R19 ;  /* 0x0000001300047308 */ /* 0x000f620000000800 */
[----:B---3--:R-:W-:Y:S01]  /*1c00*/  FMUL R6, R10, 1.4426950216293334961 ;  /* 0x3fb8aa3b0a067820 */ /* 0x008fe20000400000 */
[----:B0-----:R-:W-:-:S06]  /*1c10*/  FADD R10, R16, R5 ;  /* 0x00000005100a7221 */ /* 0x001fcc0000000000 */
[----:B------:R-:W0:Y:S01]  /*1c20*/  MUFU.EX2 R7, R7 ;  /* 0x0000000700077308 */ /* 0x000e220000000800 */
[----:B----4-:R-:W-:Y:S01]  /*1c30*/  FADD R29, R17, R10 ;  /* 0x0000000a111d7221 */ /* 0x010fe20000000000 */
[----:B------:R2:W3:Y:S01]  /*1c40*/  LDSM.16.M88 R27, [R12+UR10+0x1200] ;  /* 0x0012000a0c1b783b */ /* 0x0004e20008000000 */
[----:B------:R-:W4:Y:S05]  /*1c50*/  SYNCS.PHASECHK.TRANS64.TRYWAIT P2, [UR12], R8 ;  /* 0x00000008ff0075a7 */ /* 0x000f2a000804110c */
[----:B------:R0:W1:Y:S01]  /*1c60*/  MUFU.EX2 R18, R9 ;  /* 0x0000000900127308 */ /* 0x0000620000000800 */
[----:B-----5:R-:W-:-:S07]  /*1c70*/  FADD R10, R4, R29 ;  /* 0x0000001d040a7221 */ /* 0x020fce0000000000 */
[----:B------:R-:W5:Y:S01]  /*1c80*/  MUFU.EX2 R6, R6 ;  /* 0x0000000600067308 */ /* 0x000f620000000800 */
[----:B0-----:R-:W-:-:S07]  /*1c90*/  FADD R9, R7, R10 ;  /* 0x0000000a07097221 */ /* 0x001fce0000000000 */
[----:B------:R-:W0:Y:S01]  /*1ca0*/  MUFU.EX2 R19, R11 ;  /* 0x0000000b00137308 */ /* 0x000e220000000800 */
[----:B-1----:R-:W-:-:S04]  /*1cb0*/  FADD R9, R18, R9 ;  /* 0x0000000912097221 */ /* 0x002fc80000000000 */
[----:B-----5:R-:W-:-:S04]  /*1cc0*/  FADD R10, R6, R9 ;  /* 0x00000009060a7221 */ /* 0x020fc80000000000 */
[----:B0-----:R-:W-:-:S05]  /*1cd0*/  FADD R29, R19, R10 ;  /* 0x0000000a131d7221 */ /* 0x001fca0000000000 */
[----:B------:R2:W0:Y:S01]  /*1ce0*/  SHFL.BFLY PT, R28, R29, 0x10, 0x1f ;  /* 0x0e001f001d1c7f89 */ /* 0x00042200000e0000 */
[----:B---34-:R-:W-:Y:S05]  /*1cf0*/  @!P2 BRA `(.L_x_15) ;  /* 0x000000100020a947 */ /* 0x018fea0003800000 */
.L_x_24:
[----:B------:R-:W-:-:S04]  /*1d00*/  LEA R8, P2, R15, R22, 0x1 ;  /* 0x000000160f087211 */ /* 0x000fc800078408ff */
[----:B------:R-:W-:-:S05]  /*1d10*/  LEA.HI.X.SX32 R9, R15, R23, 0x1, P2 ;  /* 0x000000170f097211 */ /* 0x000fca00010f0eff */
[----:B------:R-:W3:Y:S01]  /*1d20*/  LDG.E.U16 R11, desc[UR18][R8.64] ;  /* 0x00000012080b7981 */ /* 0x000ee2000c1e1500 */
[----:B------:R-:W-:Y:S01]  /*1d30*/  F2FP.F16.F32.PACK_AB R16, R5, R16 ;  /* 0x000000100510723e */ /* 0x000fe200000000ff */
[----:B------:R-:W-:Y:S01]  /*1d40*/  ULEA UR12, UR26, UR10, 0x3 ;  /* 0x0000000a1a0c7291 */ /* 0x000fe2000f8e18ff */
[----:B------:R-:W-:Y:S01]  /*1d50*/  F2FP.F16.F32.PACK_AB R17, R4, R17 ;  /* 0x000000110411723e */ /* 0x000fe200000000ff */
[----:B0-2---:R-:W-:Y:S01]  /*1d60*/  FADD R29, R29, R28 ;  /* 0x0000001c1d1d7221 */ /* 0x005fe20000000000 */
[----:B------:R-:W-:Y:S01]  /*1d70*/  F2FP.F16.F32.PACK_AB R18, R18, R7 ;  /* 0x000000071212723e */ /* 0x000fe200000000ff */
[----:B------:R-:W-:Y:S01]  /*1d80*/  UIADD3 UR12, UPT, UPT, UR12, 0x1700, URZ ;  /* 0x000017000c0c7890 */ /* 0x000fe2000fffe0ff */
[----:B------:R-:W-:Y:S01]  /*1d90*/  F2FP.F16.F32.PACK_AB R19, R19, R6 ;  /* 0x000000061313723e */ /* 0x000fe200000000ff */
[----:B------:R-:W-:-:S03]  /*1da0*/  UMOV UR4, UR5 ;  /* 0x0000000500047c82 */ /* 0x000fc60008000000 */
[----:B------:R-:W-:Y:S01]  /*1db0*/  STTM.16dp32bit_t0_t15.x4 tmem[UR20], R16 ;  /* 0x00000010000079ed */ /* 0x000fe20008900014 */
[----:B------:R-:W-:Y:S01]  /*1dc0*/  STTM.16dp32bit_t16_t31.x4 tmem[UR20+0x4], R16 ;  /* 0x00000410000079ed */ /* 0x000fe20008920014 */
[----:B---3--:R0:W-:Y:S01]  /*1dd0*/  STS.U16 [R13+UR10+0x1500], R11 ;  /* 0x0015000b0d007988 */ /* 0x0081e2000800040a */
[----:B------:R-:W1:Y:S02]  /*1de0*/  FENCE.VIEW.ASYNC.T ;  /* 0x00000000000073c6 */ /* 0x000e640000000200 */
[----:B-1----:R-:W-:Y:S06]  /*1df0*/  BAR.SYNC.DEFER_BLOCKING 0x0 ;  /* 0x0000000000007b1d */ /* 0x002fec0000010000 */
[----:B0-----:R-:W0:Y:S01]  /*1e00*/  LDTM.x8 R4, tmem[UR11] ;  /* 0x0000000b000479ee */ /* 0x001e2200081c0000 */
[----:B------:R-:W-:Y:S01]  /*1e10*/  NOP ;  /* 0x0000000000007918 */ /* 0x000fe20000000000 */
[C---:B0-----:R-:W-:Y:S01]  /*1e20*/  FMUL R4, R27.reuse, R4 ;  /* 0x000000041b047220 */ /* 0x041fe20000400000 */
[C---:B------:R-:W-:Y:S01]  /*1e30*/  FMUL R5, R27.reuse, R5 ;  /* 0x000000051b057220 */ /* 0x040fe20000400000 */
[C---:B------:R-:W-:Y:S01]  /*1e40*/  FMUL R6, R27.reuse, R6 ;  /* 0x000000061b067220 */ /* 0x040fe20000400000 */
[C---:B------:R-:W-:Y:S01]  /*1e50*/  FMUL R7, R27.reuse, R7 ;  /* 0x000000071b077220 */ /* 0x040fe20000400000 */
[C---:B------:R-:W-:Y:S01]  /*1e60*/  FMUL R8, R27.reuse, R8 ;  /* 0x000000081b087220 */ /* 0x040fe20000400000 */
[C---:B------:R-:W-:Y:S01]  /*1e70*/  FMUL R9, R27.reuse, R9 ;  /* 0x000000091b097220 */ /* 0x040fe20000400000 */
[C---:B------:R-:W-:Y:S01]  /*1e80*/  FMUL R10, R27.reuse, R10 ;  /* 0x0000000a1b0a7220 */ /* 0x040fe20000400000 */
[----:B------:R-:W-:-:S04]  /*1e90*/  FMUL R11, R27, R11 ;  /* 0x0000000b1b0b7220 */ /* 0x000fc80000400000 */
[----:B------:R0:W-:Y:S01]  /*1ea0*/  STTM.x8 tmem[UR11], R4 ;  /* 0x00000004000079ed */ /* 0x0001e200081c000b */
[----:B------:R-:W1:Y:S02]  /*1eb0*/  FENCE.VIEW.ASYNC.T ;  /* 0x00000000000073c6 */ /* 0x000e640000000200 */
[----:B-1----:R-:W-:Y:S06]  /*1ec0*/  BAR.SYNC.DEFER_BLOCKING 0x0 ;  /* 0x0000000000007b1d */ /* 0x002fec0000010000 */
[----:B------:R1:W-:Y:S06]  /*1ed0*/  MEMBAR.ALL.CTA ;  /* 0x0000000000007992 */ /* 0x0003ec0000008000 */
[----:B-1----:R-:W1:Y:S02]  /*1ee0*/  FENCE.VIEW.ASYNC.S ;  /* 0x00000000000073c6 */ /* 0x002e640000000000 */
[----:B-1----:R-:W-:Y:S06]  /*1ef0*/  BAR.SYNC.DEFER_BLOCKING 0x0 ;  /* 0x0000000000007b1d */ /* 0x002fec0000010000 */
[----:B------:R-:W-:Y:S05]  /*1f00*/  BRA.U UP2, `(.L_x_16) ;  /* 0x0000000102287547 */ /* 0x000fea000b800000 */
[----:B------:R-:W-:Y:S01]  /*1f10*/  UMOV UR8, UR12 ;  /* 0x0000000c00087c82 */ /* 0x000fe20008000000 */
[----:B------:R-:W-:Y:S01]  /*1f20*/  UMOV UR9, URZ ;  /* 0x000000ff00097c82 */ /* 0x000fe20008000000 */
[----:B------:R-:W-:Y:S01]  /*1f30*/  UMOV UR14, UR23 ;  /* 0x00000017000e7c82 */ /* 0x000fe20008000000 */
[----:B------:R-:W-:Y:S01]  /*1f40*/  UMOV UR15, 0xc0004010 ;  /* 0xc0004010000f7882 */ /* 0x000fe20000000000 */
[----:B------:R-:W-:Y:S01]  /*1f50*/  UMOV UR30, 0x0 ;  /* 0x00000000001e7882 */ /* 0x000fe20000000000 */
[----:B------:R-:W-:Y:S01]  /*1f60*/  UMOV UR31, 0x8040010 ;  /* 0x08040010001f7882 */ /* 0x000fe20000000000 */
[----:B------:R-:W-:Y:S01]  /*1f70*/  UMOV UR5, UR8 ;  /* 0x0000000800057c82 */ /* 0x000fe20008000000 */
[----:B------:R1:W-:Y:S01]  /*1f80*/  UTCHMMA tmem[UR29], gdesc[UR14], tmem[UR27], tmem[UR30], idesc[UR31], UPT ;  /* 0x00ff1e0e1d0079ea */ /* 0x0003e2000b80001b */
[----:B------:R1:W-:Y:S01]  /*1f90*/  UTCBAR [UR5], URZ ;  /* 0x000000ff050073e9 */ /* 0x0003e200080000ff */
[----:B------:R-:W-:Y:S02]  /*1fa0*/  NOP ;  /* 0x0000000000007918 */ /* 0x000fe40000000000 */
.L_x_16:
[----:B------:R-:W-:Y:S01]  /*1fb0*/  UIADD3 UR26, UPT, UPT, UR26, 0x1, URZ ;  /* 0x000000011a1a7890 */ /* 0x000fe2000fffe0ff */
[----:B------:R-:W-:Y:S01]  /*1fc0*/  FFMA R21, R26, R21, R29 ;  /* 0x000000151a157223 */ /* 0x000fe2000000001d */
[----:B------:R-:W-:Y:S01]  /*1fd0*/  UIADD3 UR6, UPT, UPT, UR6, 0x10, URZ ;  /* 0x0000001006067890 */ /* 0x000fe2000fffe0ff */
[----:B------:R-:W-:Y:S01]  /*1fe0*/  VIADD R15, R15, UR24 ;  /* 0x000000180f0f7c36 */ /* 0x000fe20008000000 */
[----:B------:R-:W-:Y:S01]  /*1ff0*/  UISETP.GT.AND UP1, UPT, UR26, 0x1, UPT ;  /* 0x000000011a00788c */ /* 0x000fe2000bf24270 */
[----:B------:R-:W-:Y:S01]  /*2000*/  VIADD R20, R20, UR25 ;  /* 0x0000001914147c36 */ /* 0x000fe20008000000 */
[----:B------:R-:W-:Y:S01]  /*2010*/  MOV R18, UR4 ;  /* 0x0000000400127c02 */ /* 0x000fe20008000f00 */
[----:B------:R-:W-:Y:S01]  /*2020*/  IMAD.MOV.U32 R17, RZ, RZ, R14 ;  /* 0x000000ffff117224 */ /* 0x000fe200078e000e */
[----:B-1----:R-:W-:Y:S02]  /*2030*/  USEL UR5, URZ, 0x1, !UP1 ;  /* 0x00000001ff057887 */ /* 0x002fe4000c800000 */
[----:B------:R-:W-:-:S02]  /*2040*/  USEL UR26, UR26, URZ, !UP1 ;  /* 0x000000ff1a1a7287 */ /* 0x000fc4000c800000 */
[----:B------:R-:W-:Y:S02]  /*2050*/  UISETP.GE.AND UP1, UPT, UR6, UR21, UPT ;  /* 0x000000150600728c */ /* 0x000fe4000bf26270 */
[----:B------:R-:W-:-:S07]  /*2060*/  ULOP3.LUT UR5, UR4, UR5, URZ, 0x3c, !UPT ;  /* 0x0000000504057292 */ /* 0x000fce000f8e3cff */
[----:B------:R-:W-:Y:S05]  /*2070*/  BRA.U !UP1, `(.L_x_17) ;  /* 0xfffffff509c07547 */ /* 0x000fea000b83ffff */
.L_x_12:
[----:B------:R-:W1:Y:S02]  /*2080*/  LDCU UR5, c[0x0][0x3f0] ;  /* 0x00007e00ff0577ac */ /* 0x000e640008000800 */
[----:B-1----:R-:W-:-:S09]  /*2090*/  UISETP.GE.AND UP0, UPT, UR5, 0x1, UPT ;  /* 0x000000010500788c */ /* 0x002fd2000bf06270 */
[----:B------:R-:W-:Y:S05]  /*20a0*/  BRA.U !UP0, `(.L_x_18) ;  /* 0x0000000108107547 */ /* 0x000fea000b800000 */
[----:B------:R-:W-:-:S06]  /*20b0*/  USHF.L.U32 UR4, UR4, 0x1f, URZ ;  /* 0x0000001f04047899 */ /* 0x000fcc00080006ff */
[----:B0--3--:R-:W-:-:S04]  /*20c0*/  IMAD.U32 R4, RZ, RZ, UR4 ;  /* 0x00000004ff047e24 */ /* 0x009fc8000f8e00ff */
[----:B------:R-:W0:Y:S02]  /*20d0*/  SYNCS.PHASECHK.TRANS64.TRYWAIT P2, [UR12], R4 ;  /* 0x00000004ff0075a7 */ /* 0x000e24000804110c */
[----:B0-----:R-:W-:Y:S05]  /*20e0*/  @!P2 BRA `(.L_x_19) ;  /* 0x0000000c0030a947 */ /* 0x001fea0003800000 */
.L_x_18:
[----:B------:R-:W-:Y:S01]  /*20f0*/  BAR.SYNC.DEFER_BLOCKING 0x0 ;  /* 0x0000000000007b1d */ /* 0x000fe20000010000 */
[----:B------:R-:W-:Y:S01]  /*2100*/  FSETP.GEU.AND P2, PT, R21, 1.175494350822287508e-38, PT ;  /* 0x008000001500780b */ /* 0x000fe20003f4e000 */
[C---:B------:R-:W-:Y:S01]  /*2110*/  IMAD.SHL.U32 R19, R0.reuse, 0x4, RZ ;  /* 0x0000000400137824 */ /* 0x040fe200078e00ff */
[C---:B------:R-:W-:Y:S02]  /*2120*/  LOP3.LUT R17, R0.reuse, 0x18, RZ, 0xc0, !PT ;  /* 0x0000001800117812 */ /* 0x040fe400078ec0ff */
[----:B------:R-:W-:Y:S01]  /*2130*/  SHF.L.U32 R18, R0, 0x4, RZ ;  /* 0x0000000400127819 */ /* 0x000fe200000006ff */
[----:B------:R-:W1:Y:S01]  /*2140*/  LDCU.64 UR4, c[0x0][0x3e0] ;  /* 0x00007c00ff0477ac */ /* 0x000e620008000a00 */
[----:B------:R-:W-:Y:S02]  /*2150*/  LOP3.LUT R22, R19, 0x180, RZ, 0xc0, !PT ;  /* 0x0000018013167812 */ /* 0x000fe400078ec0ff */
[----:B------:R-:W-:Y:S02]  /*2160*/  LOP3.LUT R15, R18, 0x870, RZ, 0xc0, !PT ;  /* 0x00000870120f7812 */ /* 0x000fe400078ec0ff */
[----:B------:R-:W-:-:S02]  /*2170*/  LEA R24, R17, UR10, 0x6 ;  /* 0x0000000a11187c11 */ /* 0x000fc4000f8e30ff */
[----:B------:R-:W-:Y:S02]  /*2180*/  LOP3.LUT R18, R18, 0x70, RZ, 0xc0, !PT ;  /* 0x0000007012127812 */ /* 0x000fe400078ec0ff */
[-C--:B------:R-:W-:Y:S01]  /*2190*/  IADD3 R15, PT, PT, R22, R24.reuse, R15 ;  /* 0x00000018160f7210 */ /* 0x080fe20007ffe00f */
[----:B------:R-:W-:Y:S01]  /*21a0*/  IMAD.MOV.U32 R22, RZ, RZ, 0x3dc6b27f ;  /* 0x3dc6b27fff167424 */ /* 0x000fe200078e00ff */
[----:B------:R-:W-:Y:S02]  /*21b0*/  LEA R17, R17, R24, 0x6 ;  /* 0x0000001811117211 */ /* 0x000fe400078e30ff */
[----:B------:R-:W-:Y:S01]  /*21c0*/  LOP3.LUT R19, R19, 0x380, RZ, 0xc0, !PT ;  /* 0x0000038013137812 */ /* 0x000fe200078ec0ff */
[----:B------:R-:W2:Y:S02]  /*21d0*/  @!P1 SYNCS.CCTL.IV [UR10+0x1700] ;  /* 0x00170000ff0099b1 */ /* 0x000ea4000800000a */
[----:B--2---:R-:W-:Y:S01]  /*21e0*/  BAR.SYNC.DEFER_BLOCKING 0x0 ;  /* 0x0000000000007b1d */ /* 0x004fe20000010000 */
[----:B-1----:R-:W-:-:S04]  /*21f0*/  UIMAD UR4, UR7, UR4, URZ ;  /* 0x00000004070472a4 */ /* 0x002fc8000f8e02ff */
[----:B------:R-:W-:Y:S01]  /*2200*/  USHF.L.U32 UR6, UR4, 0x1, URZ ;  /* 0x0000000104067899 */ /* 0x000fe200080006ff */
[----:B------:R-:W1:Y:S02]  /*2210*/  @!P1 SYNCS.CCTL.IV [UR10+0x1708] ;  /* 0x00170800ff0099b1 */ /* 0x000e64000800000a */
[----:B-1----:R1:W-:Y:S01]  /*2220*/  STSM.16.M88 [R2], R21 ;  /* 0x0000001502007844 */ /* 0x0023e20000000000 */
[----:B------:R-:W-:Y:S01]  /*2230*/  BAR.SYNC.DEFER_BLOCKING 0x0 ;  /* 0x0000000000007b1d */ /* 0x000fe20000010000 */
[----:B-1----:R-:W-:-:S05]  /*2240*/  @!P2 FMUL R21, R21, 8388608 ;  /* 0x4b0000001515a820 */ /* 0x002fca0000400000 */
[----:B0--3--:R-:W0:Y:S01]  /*2250*/  LDTM.x8 R4, tmem[UR11] ;  /* 0x0000000b000479ee */ /* 0x009e2200081c0000 */
[----:B------:R-:W-:-:S05]  /*2260*/  VIADD R16, R21, 0xc0cafb0d ;  /* 0xc0cafb0d15107836 */ /* 0x000fca0000000000 */
[----:B------:R-:W-:-:S05]  /*2270*/  LOP3.LUT R16, R16, 0xff800000, RZ, 0xc0, !PT ;  /* 0xff80000010107812 */ /* 0x000fca00078ec0ff */
[----:B------:R-:W-:Y:S01]  /*2280*/  IMAD.IADD R13, R21, 0x1, -R16 ;  /* 0x00000001150d7824 */ /* 0x000fe200078e0a10 */
[----:B------:R-:W1:Y:S01]  /*2290*/  LDSM.16.M88 R20, [R12+UR10] ;  /* 0x0000000a0c14783b */ /* 0x000e620008000000 */
[----:B------:R-:W-:Y:S02]  /*22a0*/  NOP ;  /* 0x0000000000007918 */ /* 0x000fe40000000000 */
[----:B------:R-:W-:-:S04]  /*22b0*/  FADD R13, R13, -1 ;  /* 0xbf8000000d0d7421 */ /* 0x000fc80000000000 */
[----:B------:R-:W-:-:S04]  /*22c0*/  FFMA.FTZ R22, R13, R22, -0.16845393180847167969 ;  /* 0xbe2c7f300d167423 */ /* 0x000fc80000010016 */
[----:B------:R-:W-:-:S04]  /*22d0*/  FFMA.FTZ R22, R13, R22, 0.1716887056827545166 ;  /* 0x3e2fcf2a0d167423 */ /* 0x000fc80000010016 */
[----:B------:R-:W-:-:S04]  /*22e0*/  FFMA.FTZ R22, R13, R22, -0.17900948226451873779 ;  /* 0xbe374e430d167423 */ /* 0x000fc80000010016 */
[----:B------:R-:W-:-:S04]  /*22f0*/  FFMA.FTZ R22, R13, R22, 0.20512372255325317383 ;  /* 0x3e520bf40d167423 */ /* 0x000fc80000010016 */
[----:B------:R-:W-:-:S04]  /*2300*/  FFMA.FTZ R22, R13, R22, -0.24046532809734344482 ;  /* 0xbe763c8b0d167423 */ /* 0x000fc80000010016 */
[----:B------:R-:W-:-:S04]  /*2310*/  FFMA.FTZ R22, R13, R22, 0.28857114911079406738 ;  /* 0x3e93bf990d167423 */ /* 0x000fc80000010016 */
[----:B------:R-:W-:-:S04]  /*2320*/  FFMA.FTZ R22, R13, R22, -0.36067417263984680176 ;  /* 0xbeb8aa490d167423 */ /* 0x000fc80000010016 */
[----:B------:R-:W-:-:S04]  /*2330*/  FFMA.FTZ R22, R13, R22, 0.48089820146560668945 ;  /* 0x3ef6384a0d167423 */ /* 0x000fc80000010016 */
[C---:B------:R-:W-:Y:S01]  /*2340*/  FFMA.FTZ R22, R13.reuse, R22, -0.72134751081466674805 ;  /* 0xbf38aa3b0d167423 */ /* 0x040fe20000010016 */
[----:B0-----:R-:W-:Y:S01]  /*2350*/  BAR.SYNC.DEFER_BLOCKING 0x0 ;  /* 0x0000000000007b1d */ /* 0x001fe20000010000 */
[C---:B-1----:R-:W-:Y:S02]  /*2360*/  FSETP.GT.AND P1, PT, |R20|.reuse, 8.50705917302346158658e+37, PT ;  /* 0x7e8000001400780b */ /* 0x042fe40003f24200 */
[----:B------:R-:W-:Y:S01]  /*2370*/  FSETP.GEU.AND P3, PT, |R20|, 1.175494350822287508e-38, PT ;  /* 0x008000001400780b */ /* 0x000fe20003f6e200 */
[----:B------:R-:W-:-:S04]  /*2380*/  FMUL R22, R13, R22 ;  /* 0x000000160d167220 */ /* 0x000fc80000400000 */
[----:B------:R-:W-:-:S04]  /*2390*/  FMUL R22, R13, R22 ;  /* 0x000000160d167220 */ /* 0x000fc80000400000 */
[----:B------:R-:W-:Y:S02]  /*23a0*/  FFMA.FTZ R13, R13, 1.4426950216293334961, R22 ;  /* 0x3fb8aa3b0d0d7823 */ /* 0x000fe40000010016 */
[----:B------:R-:W-:Y:S01]  /*23b0*/  @P1 FMUL R20, R20, 0.25 ;  /* 0x3e80000014141820 */ /* 0x000fe20000400000 */
[----:B------:R-:W-:Y:S01]  /*23c0*/  @P1 FMUL R6, R6, 0.25 ;  /* 0x3e80000006061820 */ /* 0x000fe20000400000 */
[----:B------:R-:W-:Y:S01]  /*23d0*/  @P1 FMUL R7, R7, 0.25 ;  /* 0x3e80000007071820 */ /* 0x000fe20000400000 */
[----:B------:R-:W-:Y:S01]  /*23e0*/  @P1 FMUL R4, R4, 0.25 ;  /* 0x3e80000004041820 */ /* 0x000fe20000400000 */
[----:B------:R-:W-:Y:S01]  /*23f0*/  @!P3 FMUL R20, R20, 16777216 ;  /* 0x4b8000001414b820 */ /* 0x000fe20000400000 */
[----:B------:R-:W-:Y:S01]  /*2400*/  @P1 FMUL R5, R5, 0.25 ;  /* 0x3e80000005051820 */ /* 0x000fe20000400000 */
[----:B------:R-:W-:Y:S01]  /*2410*/  @P1 FMUL R8, R8, 0.25 ;  /* 0x3e80000008081820 */ /* 0x000fe20000400000 */
[----:B------:R-:W-:Y:S01]  /*2420*/  @P1 FMUL R9, R9, 0.25 ;  /* 0x3e80000009091820 */ /* 0x000fe20000400000 */
[----:B------:R-:W-:Y:S01]  /*2430*/  @P1 FMUL R10, R10, 0.25 ;  /* 0x3e8000000a0a1820 */ /* 0x000fe20000400000 */
[----:B------:R-:W-:Y:S01]  /*2440*/  @P1 FMUL R11, R11, 0.25 ;  /* 0x3e8000000b0b1820 */ /* 0x000fe20000400000 */
[----:B------:R-:W0:Y:S01]  /*2450*/  MUFU.RCP R20, R20 ;  /* 0x0000001400147308 */ /* 0x000e220000001000 */
[----:B------:R-:W-:Y:S01]  /*2460*/  @!P3 FMUL R6, R6, 16777216 ;  /* 0x4b8000000606b820 */ /* 0x000fe20000400000 */
[----:B------:R-:W-:Y:S01]  /*2470*/  @!P3 FMUL R7, R7, 16777216 ;  /* 0x4b8000000707b820 */ /* 0x000fe20000400000 */
[----:B------:R-:W-:Y:S01]  /*2480*/  @!P3 FMUL R4, R4, 16777216 ;  /* 0x4b8000000404b820 */ /* 0x000fe20000400000 */
[----:B------:R-:W-:Y:S01]  /*2490*/  @!P3 FMUL R5, R5, 16777216 ;  /* 0x4b8000000505b820 */ /* 0x000fe20000400000 */
[----:B------:R-:W-:Y:S01]  /*24a0*/  @!P3 FMUL R8, R8, 16777216 ;  /* 0x4b8000000808b820 */ /* 0x000fe20000400000 */
[----:B------:R-:W-:Y:S01]  /*24b0*/  @!P3 FMUL R9, R9, 16777216 ;  /* 0x4b8000000909b820 */ /* 0x000fe20000400000 */
[----:B------:R-:W-:Y:S01]  /*24c0*/  @!P3 FMUL R10, R10, 16777216 ;  /* 0x4b8000000a0ab820 */ /* 0x000fe20000400000 */
[----:B------:R-:W-:Y:S01]  /*24d0*/  @!P3 FMUL R11, R11, 16777216 ;  /* 0x4b8000000b0bb820 */ /* 0x000fe20000400000 */
[----:B------:R-:W-:Y:S01]  /*24e0*/  ISETP.GE.U32.AND P1, PT, R21, 0x7f800000, PT ;  /* 0x7f8000001500780c */ /* 0x000fe20003f26070 */
[C---:B0-----:R-:W-:Y:S01]  /*24f0*/  FMUL R23, R20.reuse, R6 ;  /* 0x0000000614177220 */ /* 0x041fe20000400000 */
[C---:B------:R-:W-:Y:S01]  /*2500*/  FMUL R24, R20.reuse, R7 ;  /* 0x0000000714187220 */ /* 0x040fe20000400000 */
[C---:B------:R-:W-:Y:S01]  /*2510*/  FMUL R4, R20.reuse, R4 ;  /* 0x0000000414047220 */ /* 0x040fe20000400000 */
[C---:B------:R-:W-:Y:S01]  /*2520*/  FMUL R5, R20.reuse, R5 ;  /* 0x0000000514057220 */ /* 0x040fe20000400000 */
[C---:B------:R-:W-:Y:S01]  /*2530*/  FMUL R6, R20.reuse, R8 ;  /* 0x0000000814067220 */ /* 0x040fe20000400000 */
[C---:B------:R-:W-:Y:S01]  /*2540*/  FMUL R7, R20.reuse, R9 ;  /* 0x0000000914077220 */ /* 0x040fe20000400000 */
[C---:B------:R-:W-:Y:S01]  /*2550*/  FMUL R25, R20.reuse, R10 ;  /* 0x0000000a14197220 */ /* 0x040fe20000400000 */
[----:B------:R-:W-:Y:S01]  /*2560*/  FMUL R20, R20, R11 ;  /* 0x0000000b14147220 */ /* 0x000fe20000400000 */
[----:B------:R-:W-:-:S02]  /*2570*/  F2FP.F16.F32.PACK_AB R8, R23, R4 ;  /* 0x000000041708723e */ /* 0x000fc400000000ff */
[----:B------:R-:W-:Y:S02]  /*2580*/  F2FP.F16.F32.PACK_AB R9, R24, R5 ;  /* 0x000000051809723e */ /* 0x000fe400000000ff */
[----:B------:R-:W-:Y:S02]  /*2590*/  F2FP.F16.F32.PACK_AB R10, R25, R6 ;  /* 0x00000006190a723e */ /* 0x000fe400000000ff */
[----:B------:R-:W-:Y:S02]  /*25a0*/  F2FP.F16.F32.PACK_AB R11, R20, R7 ;  /* 0x00000007140b723e */ /* 0x000fe400000000ff */
[----:B------:R-:W-:Y:S02]  /*25b0*/  IADD3 R4, PT, PT, R19, R17, R18 ;  /* 0x0000001113047210 */ /* 0x000fe40007ffe012 */
[----:B------:R-:W0:Y:S01]  /*25c0*/  LDC R17, c[0x0][0x3e8] ;  /* 0x0000fa00ff117b82 */ /* 0x000e220000000800 */
[----:B------:R1:W-:Y:S01]  /*25d0*/  STSM.16.M88.4 [R15], R8 ;  /* 0x000000080f007844 */ /* 0x0003e20000000200 */
[----:B------:R-:W-:-:S02]  /*25e0*/  FSEL R20, RZ, -23, P2 ;  /* 0xc1b80000ff147808 */ /* 0x000fc40001000000 */
[----:B------:R-:W-:-:S04]  /*25f0*/  I2FP.F32.S32 R23, R16 ;  /* 0x0000001000177245 */ /* 0x000fc80000201400 */
[----:B------:R-:W-:Y:S01]  /*2600*/  BAR.SYNC.DEFER_BLOCKING 0x0 ;  /* 0x0000000000007b1d */ /* 0x000fe20000010000 */
[----:B------:R-:W-:-:S07]  /*2610*/  FFMA.FTZ R20, R23, 1.1920928955078125e-07, R20 ;  /* 0x3400000017147823 */ /* 0x000fce0000010014 */
[----:B------:R-:W2:Y:S01]  /*2620*/  LDC.64 R18, c[0x0][0x398] ;  /* 0x0000e600ff127b82 */ /* 0x000ea20000000a00 */
[----:B-1----:R-:W-:Y:S01]  /*2630*/  SHF.R.U32.HI R8, RZ, 0x7, R0 ;  /* 0x00000007ff087819 */ /* 0x002fe20000011600 */
[----:B------:R-:W-:Y:S01]  /*2640*/  IMAD R9, R3, UR5, RZ ;  /* 0x0000000503097c24 */ /* 0x000fe2000f8e02ff */
[----:B------:R-:W-:Y:S01]  /*2650*/  UIMAD.WIDE UR4, UR4, 0x2, URZ ;  /* 0x00000002040478a5 */ /* 0x000fe2000f8e02ff */
[----:B------:R-:W-:Y:S02]  /*2660*/  LOP3.LUT R0, R0, 0xff, RZ, 0xc0, !PT ;  /* 0x000000ff00007812 */ /* 0x000fe400078ec0ff */
[----:B------:R-:W-:Y:S01]  /*2670*/  SGXT.U32 R22, R8, 0x1 ;  /* 0x000000010816781a */ /* 0x000fe20000000000 */
[----:B------:R-:W-:Y:S01]  /*2680*/  FADD R8, R20, R13 ;  /* 0x0000000d14087221 */ /* 0x000fe20000000000 */
[C---:B------:R-:W-:Y:S01]  /*2690*/  SHF.L.U32 R23, R9.reuse, 0x1, RZ ;  /* 0x0000000109177819 */ /* 0x040fe200000006ff */
[----:B------:R-:W-:Y:S01]  /*26a0*/  IMAD.HI R10, R9, 0x2, RZ ;  /* 0x00000002090a7827 */ /* 0x000fe200078e02ff */
[----:B------:R-:W1:Y:S03]  /*26b0*/  LDSM.16.M88.4 R4, [R4] ;  /* 0x000000000404783b */ /* 0x000e660000000200 */
[----:B0-----:R-:W-:Y:S01]  /*26c0*/  IMAD R22, R22, R17, RZ ;  /* 0x0000001116167224 */ /* 0x001fe200078e02ff */
[----:B------:R-:W0:Y:S01]  /*26d0*/  LDCU UR4, c[0x0][0x3ec] ;  /* 0x00007d80ff0477ac */ /* 0x000e220008000800 */
[----:B------:R-:W-:-:S02]  /*26e0*/  @P1 IMAD.MOV.U32 R20, RZ, RZ, 0x7f800000 ;  /* 0x7f800000ff141424 */ /* 0x000fc400078e00ff */
[----:B------:R-:W-:Y:S01]  /*26f0*/  IMAD R16, R17, 0x2, R22 ;  /* 0x0000000211107824 */ /* 0x000fe200078e0216 */
[----:B--2---:R-:W-:Y:S01]  /*2700*/  IADD3 R23, P2, P3, R23, UR6, R18 ;  /* 0x0000000617177c10 */ /* 0x004fe2000fb5e012 */
[C---:B------:R-:W-:Y:S01]  /*2710*/  @P1 FFMA.FTZ R8, R21.reuse, R20, +INF ;  /* 0x7f80000015081423 */ /* 0x040fe20000010014 */
[----:B------:R-:W-:Y:S02]  /*2720*/  FSETP.NEU.AND P1, PT, R21, RZ, PT ;  /* 0x000000ff1500720b */ /* 0x000fe40003f2d000 */
[----:B------:R-:W-:Y:S02]  /*2730*/  IADD3.X R13, PT, PT, R10, UR5, R19, P2, P3 ;  /* 0x000000050a0d7c10 */ /* 0x000fe400097e6413 */
[C---:B------:R-:W-:Y:S02]  /*2740*/  LEA R18, P2, R22.reuse, R23, 0x1 ;  /* 0x0000001716127211 */ /* 0x040fe400078408ff */
[----:B------:R-:W-:Y:S02]  /*2750*/  LEA R20, R17, R16, 0x1 ;  /* 0x0000001011147211 */ /* 0x000fe400078e08ff */
[----:B------:R-:W-:-:S02]  /*2760*/  LEA.HI.X.SX32 R19, R22, R13, 0x1, P2 ;  /* 0x0000000d16137211 */ /* 0x000fc400010f0eff */
[----:B------:R-:W-:Y:S01]  /*2770*/  FSEL R25, R8, -INF , P1 ;  /* 0xff80000008197808 */ /* 0x000fe20000800000 */
[C---:B------:R-:W-:Y:S01]  /*2780*/  IMAD R22, R17.reuse, 0x2, R20 ;  /* 0x0000000211167824 */ /* 0x040fe200078e0214 */
[-C--:B------:R-:W-:Y:S01]  /*2790*/  LEA R8, P1, R16, R23.reuse, 0x1 ;  /* 0x0000001710087211 */ /* 0x080fe200078208ff */
[----:B0-----:R-:W-:Y:S01]  /*27a0*/  UIMAD UR4, UR7, UR4, URZ ;  /* 0x00000004070472a4 */ /* 0x001fe2000f8e02ff */
[-C--:B------:R-:W-:Y:S01]  /*27b0*/  LEA R10, P2, R20, R23.reuse, 0x1 ;  /* 0x00000017140a7211 */ /* 0x080fe200078408ff */
[----:B------:R-:W-:Y:S02]  /*27c0*/  IMAD R24, R17, 0x2, R22 ;  /* 0x0000000211187824 */ /* 0x000fe400078e0216 */
[----:B------:R-:W-:Y:S01]  /*27d0*/  FFMA R25, R25, 0.69314718246459960938, R14 ;  /* 0x3f31721819197823 */ /* 0x000fe2000000000e */
[----:B------:R-:W-:Y:S01]  /*27e0*/  LEA R14, P3, R22, R23, 0x1 ;  /* 0x00000017160e7211 */ /* 0x000fe200078608ff */
[----:B------:R-:W-:Y:S01]  /*27f0*/  USHF.L.U32 UR6, UR4, 0x2, URZ ;  /* 0x0000000204067899 */ /* 0x000fe200080006ff */
[----:B------:R-:W-:Y:S01]  /*2800*/  LEA.HI.X.SX32 R9, R16, R13, 0x1, P1 ;  /* 0x0000000d10097211 */ /* 0x000fe200008f0eff */
[----:B------:R-:W-:Y:S01]  /*2810*/  UIMAD.WIDE UR4, UR4, 0x4, URZ ;  /* 0x00000004040478a5 */ /* 0x000fe2000f8e02ff */
[----:B------:R-:W-:-:S02]  /*2820*/  LEA R28, R17, R24, 0x1 ;  /* 0x00000018111c7211 */ /* 0x000fc400078e08ff */
[-C--:B------:R-:W-:Y:S02]  /*2830*/  LEA.HI.X.SX32 R15, R22, R13.reuse, 0x1, P3 ;  /* 0x0000000d160f7211 */ /* 0x080fe400018f0eff */
[----:B------:R-:W-:Y:S01]  /*2840*/  LEA.HI.X.SX32 R11, R20, R13, 0x1, P2 ;  /* 0x0000000d140b7211 */ /* 0x000fe200010f0eff */
[----:B------:R-:W-:Y:S01]  /*2850*/  IMAD R21, R17, 0x2, R28 ;  /* 0x0000000211157824 */ /* 0x000fe200078e021c */
[----:B------:R-:W-:-:S04]  /*2860*/  LEA R16, P1, R24, R23, 0x1 ;  /* 0x0000001718107211 */ /* 0x000fc800078208ff */
[----:B------:R-:W-:Y:S01]  /*2870*/  LEA R20, P3, R21, R23, 0x1 ;  /* 0x0000001715147211 */ /* 0x000fe200078608ff */
[----:B-1----:R0:W-:Y:S01]  /*2880*/  STG.E.U16 desc[UR18][R18.64], R4 ;  /* 0x0000000412007986 */ /* 0x0021e2000c101512 */
[----:B------:R-:W-:-:S05]  /*2890*/  PRMT R26, R4, 0x7632, R26 ;  /* 0x00007632041a7816 */ /* 0x000fca000000001a */
[----:B------:R-:W-:Y:S04]  /*28a0*/  STG.E.U16 desc[UR18][R8.64], R26 ;  /* 0x0000001a08007986 */ /* 0x000fe8000c101512 */
[----:B------:R1:W-:Y:S01]  /*28b0*/  STG.E.U16 desc[UR18][R10.64], R5 ;  /* 0x000000050a007986 */ /* 0x0003e2000c101512 */
[----:B0-----:R-:W-:Y:S01]  /*28c0*/  IMAD R4, R17, 0x2, R21 ;  /* 0x0000000211047824 */ /* 0x001fe200078e0215 */
[----:B------:R-:W-:Y:S02]  /*28d0*/  LEA R18, P2, R28, R23, 0x1 ;  /* 0x000000171c127211 */ /* 0x000fe400078408ff */
[----:B------:R-:W-:Y:S02]  /*28e0*/  LEA.HI.X.SX32 R17, R24, R13, 0x1, P1 ;  /* 0x0000000d18117211 */ /* 0x000fe400008f0eff */
[----:B------:R-:W-:-:S02]  /*28f0*/  LEA R22, P4, R4, R23, 0x1 ;  /* 0x0000001704167211 */ /* 0x000fc400078808ff */
[-C--:B------:R-:W-:Y:S02]  /*2900*/  LEA.HI.X.SX32 R19, R28, R13.reuse, 0x1, P2 ;  /* 0x0000000d1c137211 */ /* 0x080fe400010f0eff */
[-C--:B------:R-:W-:Y:S01]  /*2910*/  LEA.HI.X.SX32 R23, R4, R13.reuse, 0x1, P4 ;  /* 0x0000000d04177211 */ /* 0x080fe200020f0eff */
[----:B-1----:R-:W0:Y:S01]  /*2920*/  LDC.64 R10, c[0x0][0x3a0] ;  /* 0x0000e800ff0a7b82 */ /* 0x002e220000000a00 */
[----:B------:R-:W-:Y:S02]  /*2930*/  PRMT R4, R5, 0x7632, R4 ;  /* 0x0000763205047816 */ /* 0x000fe40000000004 */
[----:B------:R-:W-:Y:S02]  /*2940*/  LEA.HI.X.SX32 R21, R21, R13, 0x1, P3 ;  /* 0x0000000d15157211 */ /* 0x000fe400018f0eff */
[----:B------:R-:W-:Y:S01]  /*2950*/  PRMT R13, R6, 0x7632, R13 ;  /* 0x00007632060d7816 */ /* 0x000fe2000000000d */
[----:B------:R1:W-:Y:S01]  /*2960*/  STG.E.U16 desc[UR18][R14.64], R4 ;  /* 0x000000040e007986 */ /* 0x0003e2000c101512 */
[----:B------:R-:W-:Y:S01]  /*2970*/  ISETP.GE.U32.AND P1, PT, R0, 0x80, PT ;  /* 0x000000800000780c */ /* 0x000fe20003f26070 */
[C---:B------:R-:W-:Y:S01]  /*2980*/  IMAD.HI R0, R3.reuse, 0x4, RZ ;  /* 0x0000000403007827 */ /* 0x040fe200078e02ff */
[----:B------:R-:W-:Y:S01]  /*2990*/  SHF.L.U32 R5, R3, 0x2, RZ ;  /* 0x0000000203057819 */ /* 0x000fe200000006ff */
[----:B------:R-:W-:Y:S04]  /*29a0*/  STG.E.U16 desc[UR18][R16.64], R6 ;  /* 0x0000000610007986 */ /* 0x000fe8000c101512 */
[----:B------:R-:W-:Y:S01]  /*29b0*/  STG.E.U16 desc[UR18][R18.64], R13 ;  /* 0x0000000d12007986 */ /* 0x000fe2000c101512 */
[----:B-1----:R-:W-:-:S03]  /*29c0*/  PRMT R15, R7, 0x7632, R15 ;  /* 0x00007632070f7816 */ /* 0x002fc6000000000f */
[----:B------:R-:W-:Y:S04]  /*29d0*/  STG.E.U16 desc[UR18][R20.64], R7 ;  /* 0x0000000714007986 */ /* 0x000fe8000c101512 */
[----:B------:R-:W-:Y:S01]  /*29e0*/  STG.E.U16 desc[UR18][R22.64], R15 ;  /* 0x0000000f16007986 */ /* 0x000fe2000c101512 */
[----:B------:R-:W-:Y:S06]  /*29f0*/  BAR.SYNC.DEFER_BLOCKING 0x0 ;  /* 0x0000000000007b1d */ /* 0x000fec0000010000 */
[----:B------:R0:W-:Y:S02]  /*2a00*/  STSM.16.M88 [R2], R25 ;  /* 0x0000001902007844 */ /* 0x0001e40000000000 */
[----:B------:R-:W-:Y:S01]  /*2a10*/  BAR.SYNC.DEFER_BLOCKING 0x0 ;  /* 0x0000000000007b1d */ /* 0x000fe20000010000 */
[----:B0-----:R-:W-:-:S04]  /*2a20*/  IADD3 R2, P2, P3, R5, UR6, R10 ;  /* 0x0000000605027c10 */ /* 0x001fc8000fb5e00a */
[----:B------:R-:W-:Y:S01]  /*2a30*/  IADD3.X R3, PT, PT, R0, UR5, R11, P2, P3 ;  /* 0x0000000500037c10 */ /* 0x000fe200097e640b */
[----:B------:R-:W0:Y:S04]  /*2a40*/  LDSM.16.M88 R9, [R12+UR10] ;  /* 0x0000000a0c09783b */ /* 0x000e280008000000 */
[----:B0-----:R0:W-:Y:S01]  /*2a50*/  @!P1 STG.E desc[UR18][R2.64], R9 ;  /* 0x0000000902009986 */ /* 0x0011e2000c101912 */
[----:B------:R-:W-:Y:S06]  /*2a60*/  BAR.SYNC.DEFER_BLOCKING 0x0 ;  /* 0x0000000000007b1d */ /* 0x000fec0000010000 */
[----:B------:R-:W-:Y:S05]  /*2a70*/  @P0 BRA `(.L_x_20) ;  /* 0x0000000000a00947 */ /* 0x000fea0003800000 */
[----:B------:R-:W1:Y:S01]  /*2a80*/  S2UR UR5, SR_CgaCtaId ;  /* 0x00000000000579c3 */ /* 0x000e620000008800 */
[----:B------:R-:W-:Y:S01]  /*2a90*/  NOP ;  /* 0x0000000000007918 */ /* 0x000fe20000000000 */
[----:B------:R-:W-:Y:S01]  /*2aa0*/  UMOV UR4, 0x50 ;  /* 0x0000005000047882 */ /* 0x000fe20000000000 */
[----:B------:R-:W-:Y:S02]  /*2ab0*/  IMAD.U32 R0, RZ, RZ, UR27 ;  /* 0x0000001bff007e24 */ /* 0x000fe4000f8e00ff */
[----:B------:R-:W-:Y:S02]  /*2ac0*/  HFMA2 R7, -RZ, RZ, 0, 5.9604644775390625e-08 ;  /* 0x00000001ff077431 */ /* 0x000fe400000001ff */
[----:B0-----:R-:W-:Y:S01]  /*2ad0*/  IMAD.MOV.U32 R3, RZ, RZ, 0x3 ;  /* 0x00000003ff037424 */ /* 0x001fe200078e00ff */
[----:B------:R-:W-:-:S04]  /*2ae0*/  LOP3.LUT R0, R0, 0xffff, RZ, 0xc0, !PT ;  /* 0x0000ffff00007812 */ /* 0x000fc800078ec0ff */
[----:B------:R-:W-:-:S05]  /*2af0*/  SHF.R.U32.HI R0, RZ, 0x5, R0 ;  /* 0x00000005ff007819 */ /* 0x000fca0000011600 */
[----:B------:R-:W-:Y:S01]  /*2b00*/  VIADD R2, R0, 0x10 ;  /* 0x0000001000027836 */ /* 0x000fe20000000000 */
[----:B------:R-:W-:Y:S01]  /*2b10*/  SHF.L.U32 R0, R3, R0, RZ ;  /* 0x0000000003007219 */ /* 0x000fe200000006ff */
[----:B-1----:R-:W-:-:S03]  /*2b20*/  ULEA UR6, UR5, UR4, 0x18 ;  /* 0x0000000405067291 */ /* 0x002fc6000f8ec0ff */
[----:B------:R-:W-:-:S04]  /*2b30*/  SHF.L.U32 R3, R7, R2, RZ ;  /* 0x0000000207037219 */ /* 0x000fc800000006ff */
[----:B------:R-:W-:Y:S02]  /*2b40*/  LOP3.LUT R0, R3, R0, RZ, 0xfc, !PT ;  /* 0x0000000003007212 */ /* 0x000fe400078efcff */
[----:B------:R-:W0:Y:S02]  /*2b50*/  LDS R5, [UR6] ;  /* 0x00000006ff057984 */ /* 0x000e240008000800 */
[C---:B------:R-:W-:Y:S02]  /*2b60*/  LOP3.LUT R2, R0.reuse, 0xffff, RZ, 0xc0, !PT ;  /* 0x0000ffff00027812 */ /* 0x040fe400078ec0ff */
[----:B0-----:R-:W-:-:S04]  /*2b70*/  LOP3.LUT R3, R0, 0xffff, R5, 0x80, !PT ;  /* 0x0000ffff00037812 */ /* 0x001fc800078e8005 */
[----:B------:R-:W-:-:S13]  /*2b80*/  ISETP.NE.AND P0, PT, R3, R2, PT ;  /* 0x000000020300720c */ /* 0x000fda0003f05270 */
[----:B------:R-:W-:Y:S05]  /*2b90*/  @P0 BRA `(.L_x_21) ;  /* 0x0000000000500947 */ /* 0x000fea0003800000 */
[----:B------:R-:W-:Y:S02]  /*2ba0*/  SHF.R.U32.HI R5, RZ, 0x10, R5 ;  /* 0x00000010ff057819 */ /* 0x000fe40000011605 */
[----:B------:R-:W-:-:S04]  /*2bb0*/  SHF.R.U32.HI R2, RZ, 0x10, R0 ;  /* 0x00000010ff027819 */ /* 0x000fc80000011600 */
[----:B------:R-:W-:-:S04]  /*2bc0*/  LOP3.LUT R5, R5, R2, RZ, 0xc0, !PT ;  /* 0x0000000205057212 */ /* 0x000fc800078ec0ff */
[----:B------:R-:W-:-:S13]  /*2bd0*/  ISETP.NE.AND P0, PT, R5, R2, PT ;  /* 0x000000020500720c */ /* 0x000fda0003f05270 */
[----:B------:R-:W-:Y:S05]  /*2be0*/  @P0 BRA `(.L_x_22) ;  /* 0x0000000000300947 */ /* 0x000fea0003800000 */
[----:B------:R-:W-:Y:S01]  /*2bf0*/  R2UR UR4, R0 ;  /* 0x00000000000472ca */ /* 0x000fe200000e0000 */
[----:B------:R-:W-:Y:S01]  /*2c00*/  VOTEU.ANY UR5, UPT, PT ;  /* 0x0000000000057886 */ /* 0x000fe200038e0100 */
[----:B------:R-:W0:Y:S01]  /*2c10*/  S2R R0, SR_LANEID ;  /* 0x0000000000007919 */ /* 0x000e220000000000 */
[----:B------:R-:W-:-:S10]  /*2c20*/  UFLO.U32 UR5, UR5 ;  /* 0x00000005000572bd */ /* 0x000fd400080e0000 */
[----:B------:R-:W-:-:S06]  /*2c30*/  ULOP3.LUT UR4, URZ, UR4, URZ, 0x33, !UPT ;  /* 0x00000004ff047292 */ /* 0x000fcc000f8e33ff */
[----:B------:R-:W-:-:S04]  /*2c40*/  IMAD.U32 R2, RZ, RZ, UR4 ;  /* 0x00000004ff027e24 */ /* 0x000fc8000f8e00ff */
[----:B------:R-:W1:Y:S02]  /*2c50*/  REDUX UR7, R2 ;  /* 0x00000000020773c4 */ /* 0x000e640000000000 */
[----:B------:R2:W-:Y:S01]  /*2c60*/  UTCATOMSWS.AND URZ, UR4 ;  /* 0x0000000400ff79e3 */ /* 0x0005e20008000000 */
[----:B0-----:R-:W-:Y:S02]  /*2c70*/  ISETP.EQ.U32.AND P0, PT, R0, UR5, PT ;  /* 0x0000000500007c0c */ /* 0x001fe4000bf02070 */
[----:B-1----:R-:W-:-:S11]  /*2c80*/  MOV R0, UR7 ;  /* 0x0000000700007c02 */ /* 0x002fd60008000f00 */
[----:B------:R2:W-:Y:S01]  /*2c90*/  @P0 ATOMS.AND RZ, [UR6], R0 ;  /* 0x00000000ffff098c */ /* 0x0005e2000a800006 */
[----:B------:R-:W-:Y:S05]  /*2ca0*/  BRA `(.L_x_20) ;  /* 0x0000000000147947 */ /* 0x000fea0003800000 */
.L_x_22:
[----:B------:R-:W-:-:S07]  /*2cb0*/  MOV R2, 0x2cd0 ;  /* 0x00002cd000027802 */ /* 0x000fce0000000f00 */
[----:B------:R-:W-:Y:S05]  /*2cc0*/  CALL.REL.NOINC `($__internal_0_$__cuda_sm10x_tcgen05_guardrail_trap_col_being_dealloced_not_returned_by_alloc) ;  /* 0x0000000000447944 */ /* 0x000fea0003c00000 */
[----:B------:R-:W-:Y:S05]  /*2cd0*/  BRA `(.L_x_20) ;  /* 0x0000000000087947 */ /* 0x000fea0003800000 */
.L_x_21:
[----:B------:R-:W-:-:S07]  /*2ce0*/  MOV R2, 0x2d00 ;  /* 0x00002d0000027802 */ /* 0x000fce0000000f00 */
[----:B------:R-:W-:Y:S05]  /*2cf0*/  CALL.REL.NOINC `($__internal_2_$__cuda_sm10x_tcgen05_guardrail_trap_unallocated_columns_being_dealloced) ;  /* 0x0000000000507944 */ /* 0x000fea0003c00000 */
.L_x_20:
[----:B------:R-:W-:Y:S01]  /*2d00*/  NOP ;  /* 0x0000000000007918 */ /* 0x000fe20000000000 */
[----:B--2---:R-:W-:Y:S05]  /*2d10*/  EXIT ;  /* 0x000000000000794d */ /* 0x004fea0003800000 */
.L_x_8:
[----:B------:R-:W1:Y:S02]  /*2d20*/  SYNCS.PHASECHK.TRANS64.TRYWAIT P3, [UR10+0x1200], RZ ;  /* 0x001200ffff0075a7 */ /* 0x000e64000806110a */
[----:B-1----:R-:W-:Y:S05]  /*2d30*/  @!P3 BRA `(.L_x_8) ;  /* 0xfffffffc00f8b947 */ /* 0x002fea000383ffff */
[----:B------:R-:W-:Y:S05]  /*2d40*/  BRA `(.L_x_7) ;  /* 0xffffffe0002c7947 */ /* 0x000fea000383ffff */
.L_x_14:
[----:B------:R-:W2:Y:S02]  /*2d50*/  SYNCS.PHASECHK.TRANS64.TRYWAIT P2, [UR10+0x1400], RZ ;  /* 0x001400ffff0075a7 */ /* 0x000ea4000804110a */
[----:B--2---:R-:W-:Y:S05]  /*2d60*/  @!P2 BRA `(.L_x_14) ;  /* 0xfffffffc00f8a947 */ /* 0x004fea000383ffff */
[----:B------:R-:W-:Y:S05]  /*2d70*/  BRA `(.L_x_23) ;  /* 0xffffffe800f07947 */ /* 0x000fea000383ffff */
.L_x_15:
[----:B------:R-:W1:Y:S02]  /*2d80*/  SYNCS.PHASECHK.TRANS64.TRYWAIT P2, [UR12], R8 ;  /* 0x00000008ff0075a7 */ /* 0x000e64000804110c */
[----:B-1----:R-:W-:Y:S05]  /*2d90*/  @!P2 BRA `(.L_x_15) ;  /* 0xfffffffc00f8a947 */ /* 0x002fea000383ffff */
[----:B------:R-:W-:Y:S05]  /*2da0*/  BRA `(.L_x_24) ;  /* 0xffffffec00d47947 */ /* 0x000fea000383ffff */
.L_x_19:
[----:B------:R-:W0:Y:S02]  /*2db0*/  SYNCS.PHASECHK.TRANS64.TRYWAIT P2, [UR12], R4 ;  /* 0x00000004ff0075a7 */ /* 0x000e24000804110c */
[----:B0-----:R-:W-:Y:S05]  /*2dc0*/  @!P2 BRA `(.L_x_19) ;  /* 0xfffffffc00f8a947 */ /* 0x001fea000383ffff */
[----:B------:R-:W-:Y:S05]  /*2dd0*/  BRA `(.L_x_18) ;  /* 0xfffffff000c47947 */ /* 0x000fea000383ffff */
        .weak           $__internal_0_$__cuda_sm10x_tcgen05_guardrail_trap_col_being_dealloced_not_returned_by_alloc
        .type           $__internal_0_$__cuda_sm10x_tcgen05_guardrail_trap_col_being_dealloced_not_returned_by_alloc,@function
        .size           $__internal_0_$__cuda_sm10x_tcgen05_guardrail_trap_col_being_dealloced_not_returned_by_alloc,($__internal_1_$__cuda_sm10x_tcgen05_guardrail_trap_phase_invalid_during_alloc - $__internal_0_$__cuda_sm10x_tcgen05_guardrail_trap_col_being_dealloced_not_returned_by_alloc)
$__internal_0_$__cuda_sm10x_tcgen05_guardrail_trap_col_being_dealloced_not_returned_by_alloc:
[----:B------:R-:W-:Y:S05]  /*2de0*/  BPT.TRAP 0x1 ;  /* 0x000000040000795c */ /* 0x000fea0000300000 */
[----:B------:R-:W-:-:S04]  /*2df0*/  IMAD.MOV.U32 R3, RZ, RZ, 0x0 ;  /* 0x00000000ff037424 */ /* 0x000fc800078e00ff */
[----:B------:R-:W-:Y:S05]  /*2e00*/  RET.REL.NODEC R2 `(attn_fwd) ;  /* 0xffffffd0027c7950 */ /* 0x000fea0003c3ffff */
        .weak           $__internal_1_$__cuda_sm10x_tcgen05_guardrail_trap_phase_invalid_during_alloc
        .type           $__internal_1_$__cuda_sm10x_tcgen05_guardrail_trap_phase_invalid_during_alloc,@function
        .size           $__internal_1_$__cuda_sm10x_tcgen05_guardrail_trap_phase_invalid_during_alloc,($__internal_2_$__cuda_sm10x_tcgen05_guardrail_trap_unallocated_columns_being_dealloced - $__internal_1_$__cuda_sm10x_tcgen05_guardrail_trap_phase_invalid_during_alloc)
$__internal_1_$__cuda_sm10x_tcgen05_guardrail_trap_phase_invalid_during_alloc:
[----:B------:R-:W-:Y:S05]  /*2e10*/  BPT.TRAP 0x1 ;  /* 0x000000040000795c */ /* 0x000fea0000300000 */
[----:B------:R-:W-:-:S04]  /*2e20*/  IMAD.MOV.U32 R3, RZ, RZ, 0x0 ;  /* 0x00000000ff037424 */ /* 0x000fc800078e00ff */
[----:B------:R-:W-:Y:S05]  /*2e30*/  RET.REL.NODEC R2 `(attn_fwd) ;  /* 0xffffffd002707950 */ /* 0x000fea0003c3ffff */
        .weak           $__internal_2_$__cuda_sm10x_tcgen05_guardrail_trap_unallocated_columns_being_dealloced
        .type           $__internal_2_$__cuda_sm10x_tcgen05_guardrail_trap_unallocated_columns_being_dealloced,@function
        .size           $__internal_2_$__cuda_sm10x_tcgen05_guardrail_trap_unallocated_columns_being_dealloced,(.L_x_28 - $__internal_2_$__cuda_sm10x_tcgen05_guardrail_trap_unallocated_columns_being_dealloced)
$__internal_2_$__cuda_sm10x_tcgen05_guardrail_trap_unallocated_columns_being_dealloced:
[----:B------:R-:W-:Y:S05]  /*2e40*/  BPT.TRAP 0x1 ;  /* 0x000000040000795c */ /* 0x000fea0000300000 */
[----:B------:R-:W-:-:S04]  /*2e50*/  MOV R3, 0x0 ;  /* 0x0000000000037802 */ /* 0x000fc80000000f00 */
[----:B------:R-:W-:Y:S05]  /*2e60*/  RET.REL.NODEC R2 `(attn_fwd) ;  /* 0xffffffd002647950 */ /* 0x000fea0003c3ffff */
.L_x_25:
[----:B------:R-:W-:-:S00]  /*2e70*/  BRA `(.L_x_25) ;  /* 0xfffffffc00fc7947 */ /* 0x000fc0000383ffff */
[----:B------:R-:W-:-:S00]  /*2e80*/  NOP ;  /* 0x0000000000007918 */ /* 0x000fc00000000000 */
[----:B------:R-:W-:-:S00]  /*2e90*/  NOP ;  /* 0x0000000000007918 */ /* 0x000fc00000000000 */
[----:B------:R-:W-:-:S00]  /*2ea0*/  NOP ;  /* 0x0000000000007918 */ /* 0x000fc00000000000 */
[----:B------:R-:W-:-:S00]  /*2eb0*/  NOP ;  /* 0x0000000000007918 */ /* 0x000fc00000000000 */
[----:B------:R-:W-:-:S00]  /*2ec0*/  NOP ;  /* 0x0000000000007918 */ /* 0x000fc00000000000 */
[----:B------:R-:W-:-:S00]  /*2ed0*/  NOP ;  /* 0x0000000000007918 */ /* 0x000fc00000000000 */
[----:B------:R-:W-:-:S00]  /*2ee0*/  NOP ;  /* 0x0000000000007918 */ /* 0x000fc00000000000 */
[----:B------:R-:W-:-:S00]  /*2ef0*/  NOP ;  /* 0x0000000000007918 */ /* 0x000fc00000000000 */
.L_x_28:


//--------------------- .nv.global.init           --------------------------
	.section	.nv.global.init,"aw",@progbits
.nv.global.init:
	.type		_$_str,@object
	.size		_$_str,(.L_3 - _$_str)
_$_str:
        /*0000*/ 	.byte	0x5f, 0x5f, 0x43, 0x55, 0x44, 0x41, 0x5f, 0x46, 0x54, 0x5a, 0x00
.L_3:


//--------------------- .nv.shared.attn_fwd       --------------------------
	.section	.nv.shared.attn_fwd,"aw",@nobits
	.sectionflags	@""
	.align	16
	.zero		1024


//--------------------- .nv.shared.reserved.0     --------------------------
	.section	.nv.shared.reserved.0,"aw",@nobits
	.align	8
	.weak		__nv_reservedSMEM_offset_0_alias
	.size		__nv_reservedSMEM_offset_0_alias, 0, 64
	.other		__nv_reservedSMEM_offset_0_alias,@"STO_CUDA_RESERVED_SHARED STV_DEFAULT"
__nv_reservedSMEM_offset_0_alias:
	.zero		0
.nv.shared.reserved.0:
	.zero		64
	.weak		__nv_reservedSMEM_allocation_phase
	.type		__nv_reservedSMEM_allocation_phase,@object
	.size		__nv_reservedSMEM_allocation_phase,(.L_0 - __nv_reservedSMEM_allocation_phase)
__nv_reservedSMEM_allocation_phase:
	.zero		1
.L_0:
	.zero		7
	.weak		__nv_reservedSMEM_devtool_atexit_pc
	.type		__nv_reservedSMEM_devtool_atexit_pc,@object
	.size		__nv_reservedSMEM_devtool_atexit_pc,(__nv_reservedSMEM_allocation_mask - __nv_reservedSMEM_devtool_atexit_pc)
__nv_reservedSMEM_devtool_atexit_pc:
	.zero		8
	.weak		__nv_reservedSMEM_allocation_mask
	.type		__nv_reservedSMEM_allocation_mask,@object
	.size		__nv_reservedSMEM_allocation_mask,(.L_2 - __nv_reservedSMEM_allocation_mask)
__nv_reservedSMEM_allocation_mask:
	.zero		4
.L_2:


//--------------------- .nv.constant0.attn_fwd    --------------------------
	.section	.nv.constant0.attn_fwd,"a",@progbits
	.sectionflags	@""
	.align	4
.nv.constant0.attn_fwd:
	.zero		1032


//--------------------- SYMBOLS --------------------------

	.type		.nv.reservedSmem.offset0,@object
	.size		.nv.reservedSmem.offset0,0x4
	.type		.nv.reservedSmem.cap,@object
	.size		.nv.reservedSmem.cap,0x4
